// auto-generated by cutlass_sweep.gemm — config: {"arch": "sm_100", "cluster_m": 2, "cluster_n": 1, "dtype": "int8", "stages": 5, "tile_k": 32, "tile_m": 64, "tile_n": 256}
#include "cutlass/cutlass.h"
#include "cutlass/gemm/collective/collective_builder.hpp"
#include "cutlass/gemm/device/gemm_universal_adapter.h"
#include "cutlass/gemm/kernel/gemm_universal.hpp"
#include "cutlass/epilogue/collective/collective_builder.hpp"

using ElemA = int8_t;
using ElemB = int8_t;
using ElemCD = int8_t;
using Acc  = int32_t;
using TileShape    = cute::Shape<cute::_64, cute::_256, cute::_32>;
using ClusterShape = cute::Shape<cute::_2, cute::_1, cute::_1>;

using CollectiveEpilogue = typename cutlass::epilogue::collective::CollectiveBuilder<
    cutlass::arch::Sm100, cutlass::arch::OpClassTensorOp,
    TileShape, ClusterShape,
    cutlass::epilogue::collective::EpilogueTileAuto,
    Acc, Acc,
    ElemCD, cutlass::layout::RowMajor, 128 / cutlass::sizeof_bits<ElemCD>::value,
    ElemCD, cutlass::layout::RowMajor, 128 / cutlass::sizeof_bits<ElemCD>::value,
    cutlass::epilogue::collective::EpilogueScheduleAuto
  >::CollectiveOp;

using CollectiveMainloop = typename cutlass::gemm::collective::CollectiveBuilder<
    cutlass::arch::Sm100, cutlass::arch::OpClassTensorOp,
    ElemA, cutlass::layout::RowMajor, 128 / cutlass::sizeof_bits<ElemA>::value,
    ElemB, cutlass::layout::ColumnMajor, 128 / cutlass::sizeof_bits<ElemB>::value,
    Acc,
    TileShape, ClusterShape,
    cutlass::gemm::collective::StageCount<5>,
    cutlass::gemm::collective::KernelScheduleAuto
  >::CollectiveOp;

using GemmKernel = cutlass::gemm::kernel::GemmUniversal<
    cute::Shape<int,int,int,int>,
    CollectiveMainloop,
    CollectiveEpilogue
>;
using Gemm = cutlass::gemm::device::GemmUniversalAdapter<GemmKernel>;

// Force the device kernel symbol into the cubin without needing a host main.
auto* _anchor = &cutlass::device_kernel<GemmKernel>;


// ===== COMPILED SASS (sm_100a) =====

	.target	sm_100a

	.elftype	@"ET_EXEC"


//--------------------- .note.nv.tkinfo           --------------------------
	.section	.note.nv.tkinfo,"",@"SHT_NOTE"
	.sectionflags	@"SHF_NOTE_NV_TKINFO"
	.tkinfo
        /*0018*/ 	.word	0x00000002
        /*0030*/ 	.string	""
        /*0030*/ 	.string	"ptxas"
        /*0030*/ 	.string	"Cuda compilation tools, release 13.0, V13.0.88"
        /*0030*/ 	.string	"Build cuda_13.0.r13.0/compiler.36424714_0"
        /*0030*/ 	.string	"-arch sm_100a -m 64 "



//--------------------- .note.nv.cuinfo           --------------------------
	.section	.note.nv.cuinfo,"",@"SHT_NOTE"
	.sectionflags	@"SHF_NOTE_NV_CUINFO"
        /*0018*/ 	.short	0x0002
        /*001a*/ 	.short	0x0064
        /*001c*/ 	.short	0x0082
	.zero		2


//--------------------- .nv.info                  --------------------------
	.section	.nv.info,"",@"SHT_CUDA_INFO"
	.align	4


	//----- nvinfo : EIATTR_REGCOUNT
	.align		4
        /*0000*/ 	.byte	0x04, 0x2f
        /*0002*/ 	.short	(.L_20 - .L_19)
	.align		4
.L_19:
        /*0004*/ 	.word	index@(_ZN7cutlass13device_kernelINS_4gemm6kernel13GemmUniversalIN4cute5tupleIJiiiiEEENS1_10collective13CollectiveMmaINS1_35MainloopSm100TmaUmmaWarpSpecializedILi5ELi2ELi4ENS5_IJNS4_1CILi2EEENSA_ILi1EEESC_EEEEENS5_IJNSA_ILi64EEENSA_ILi256EEENSA_ILi32EEEEEEaNS5_IJlSC_lEEEaSJ_NS4_8TiledMMAINS4_8MMA_AtomIJNS4_15SM100_MMA_S8_SSIaaiLi64ELi256ELNS4_4UMMA5MajorE0ELSO_0ELNSN_8SaturateE0EEEEEENS4_6LayoutINS5_IJSC_SC_SC_EEENS5_IJNSA_ILi0EEESU_SU_EEEEENS5_IJNS4_10UnderscoreESX_SX_EEEEENS4_13SM90_TMA_LOADENS4_14ComposedLayoutINS4_7SwizzleILi1ELi4ELi3EEENS4_18smem_ptr_flag_bitsILi8EEENSS_INS5_IJNSA_ILi8EEESH_EEENS5_IJSH_SC_EEEEEEEvNS4_8identityENS4_23SM90_TMA_LOAD_MULTICASTES1A_vS1B_EENS_8epilogue10collective18CollectiveEpilogueINS1E_23Sm100TmaWarpSpecializedILi4ELi2ELi32ELb0ELb0EEEJSI_NS5_IJNSS_ISF_SC_EES1J_EEEaSJ_aSJ_NS1E_6fusion15FusionCallbacksIS1I_NS1L_17LinearCombinationIaiaiLNS_15FloatRoundStyleE2EEESI_S1K_JEEENS4_5SM1004TMEM4LOAD26SM100_TMEM_LOAD_16dp32b32xES10_NS11_INS12_ILi2ELi4ELi3EEES15_NSS_INS5_IJS16_SF_EEENS5_IJSF_SC_EEEEEEENS4_39AutoVectorizingCopyWithAssumedAlignmentILi128EEENS4_14SM90_TMA_STOREES1Z_S21_S21_EEEvvEEEEvNT_6ParamsE)
        /*0008*/ 	.word	0x0000005c


	//----- nvinfo : EIATTR_FRAME_SIZE
	.align		4
.L_20:
        /*000c*/ 	.byte	0x04, 0x11
        /*000e*/ 	.short	(.L_22 - .L_21)
	.align		4
.L_21:
        /*0010*/ 	.word	index@($__internal_2_$__cuda_sm10x_tcgen05_guardrail_trap_unallocated_columns_being_dealloced)
        /*0014*/ 	.word	0x00000000


	//----- nvinfo : EIATTR_FRAME_SIZE
	.align		4
.L_22:
        /*0018*/ 	.byte	0x04, 0x11
        /*001a*/ 	.short	(.L_24 - .L_23)
	.align		4
.L_23:
        /*001c*/ 	.word	index@($__internal_1_$__cuda_sm10x_tcgen05_guardrail_trap_phase_invalid_during_alloc)
        /*0020*/ 	.word	0x00000000


	//----- nvinfo : EIATTR_FRAME_SIZE
	.align		4
.L_24:
        /*0024*/ 	.byte	0x04, 0x11
        /*0026*/ 	.short	(.L_26 - .L_25)
	.align		4
.L_25:
        /*0028*/ 	.word	index@($__internal_0_$__cuda_sm10x_tcgen05_guardrail_trap_col_being_dealloced_not_returned_by_alloc)
        /*002c*/ 	.word	0x00000000


	//----- nvinfo : EIATTR_FRAME_SIZE
	.align		4
.L_26:
        /*0030*/ 	.byte	0x04, 0x11
        /*0032*/ 	.short	(.L_28 - .L_27)
	.align		4
.L_27:
        /*0034*/ 	.word	index@(_ZN7cutlass13device_kernelINS_4gemm6kernel13GemmUniversalIN4cute5tupleIJiiiiEEENS1_10collective13CollectiveMmaINS1_35MainloopSm100TmaUmmaWarpSpecializedILi5ELi2ELi4ENS5_IJNS4_1CILi2EEENSA_ILi1EEESC_EEEEENS5_IJNSA_ILi64EEENSA_ILi256EEENSA_ILi32EEEEEEaNS5_IJlSC_lEEEaSJ_NS4_8TiledMMAINS4_8MMA_AtomIJNS4_15SM100_MMA_S8_SSIaaiLi64ELi256ELNS4_4UMMA5MajorE0ELSO_0ELNSN_8SaturateE0EEEEEENS4_6LayoutINS5_IJSC_SC_SC_EEENS5_IJNSA_ILi0EEESU_SU_EEEEENS5_IJNS4_10UnderscoreESX_SX_EEEEENS4_13SM90_TMA_LOADENS4_14ComposedLayoutINS4_7SwizzleILi1ELi4ELi3EEENS4_18smem_ptr_flag_bitsILi8EEENSS_INS5_IJNSA_ILi8EEESH_EEENS5_IJSH_SC_EEEEEEEvNS4_8identityENS4_23SM90_TMA_LOAD_MULTICASTES1A_vS1B_EENS_8epilogue10collective18CollectiveEpilogueINS1E_23Sm100TmaWarpSpecializedILi4ELi2ELi32ELb0ELb0EEEJSI_NS5_IJNSS_ISF_SC_EES1J_EEEaSJ_aSJ_NS1E_6fusion15FusionCallbacksIS1I_NS1L_17LinearCombinationIaiaiLNS_15FloatRoundStyleE2EEESI_S1K_JEEENS4_5SM1004TMEM4LOAD26SM100_TMEM_LOAD_16dp32b32xES10_NS11_INS12_ILi2ELi4ELi3EEES15_NSS_INS5_IJS16_SF_EEENS5_IJSF_SC_EEEEEEENS4_39AutoVectorizingCopyWithAssumedAlignmentILi128EEENS4_14SM90_TMA_STOREES1Z_S21_S21_EEEvvEEEEvNT_6ParamsE)
        /*0038*/ 	.word	0x00000000


	//----- nvinfo : EIATTR_MIN_STACK_SIZE
	.align		4
.L_28:
        /*003c*/ 	.byte	0x04, 0x12
        /*003e*/ 	.short	(.L_30 - .L_29)
	.align		4
.L_29:
        /*0040*/ 	.word	index@(_ZN7cutlass13device_kernelINS_4gemm6kernel13GemmUniversalIN4cute5tupleIJiiiiEEENS1_10collective13CollectiveMmaINS1_35MainloopSm100TmaUmmaWarpSpecializedILi5ELi2ELi4ENS5_IJNS4_1CILi2EEENSA_ILi1EEESC_EEEEENS5_IJNSA_ILi64EEENSA_ILi256EEENSA_ILi32EEEEEEaNS5_IJlSC_lEEEaSJ_NS4_8TiledMMAINS4_8MMA_AtomIJNS4_15SM100_MMA_S8_SSIaaiLi64ELi256ELNS4_4UMMA5MajorE0ELSO_0ELNSN_8SaturateE0EEEEEENS4_6LayoutINS5_IJSC_SC_SC_EEENS5_IJNSA_ILi0EEESU_SU_EEEEENS5_IJNS4_10UnderscoreESX_SX_EEEEENS4_13SM90_TMA_LOADENS4_14ComposedLayoutINS4_7SwizzleILi1ELi4ELi3EEENS4_18smem_ptr_flag_bitsILi8EEENSS_INS5_IJNSA_ILi8EEESH_EEENS5_IJSH_SC_EEEEEEEvNS4_8identityENS4_23SM90_TMA_LOAD_MULTICASTES1A_vS1B_EENS_8epilogue10collective18CollectiveEpilogueINS1E_23Sm100TmaWarpSpecializedILi4ELi2ELi32ELb0ELb0EEEJSI_NS5_IJNSS_ISF_SC_EES1J_EEEaSJ_aSJ_NS1E_6fusion15FusionCallbacksIS1I_NS1L_17LinearCombinationIaiaiLNS_15FloatRoundStyleE2EEESI_S1K_JEEENS4_5SM1004TMEM4LOAD26SM100_TMEM_LOAD_16dp32b32xES10_NS11_INS12_ILi2ELi4ELi3EEES15_NSS_INS5_IJS16_SF_EEENS5_IJSF_SC_EEEEEEENS4_39AutoVectorizingCopyWithAssumedAlignmentILi128EEENS4_14SM90_TMA_STOREES1Z_S21_S21_EEEvvEEEEvNT_6ParamsE)
        /*0044*/ 	.word	0x00000000
.L_30:


//--------------------- .nv.compat                --------------------------
	.section	.nv.compat,"",@"SHT_CUDA_COMPAT_INFO"
	.align	4
        /*0000*/ 	.byte	0x02, 0x09, 0x01, 0x00, 0x02, 0x02, 0x03, 0x00, 0x02, 0x05, 0x06, 0x00, 0x03, 0x07, 0x01, 0x01
        /*0010*/ 	.byte	0x02, 0x03, 0x01, 0x00, 0x02, 0x06, 0x01, 0x00, 0x04, 0x0b, 0x08, 0x00, 0x01, 0x00, 0x00, 0x00
        /*0020*/ 	.byte	0x00, 0x00, 0x00, 0x00


//--------------------- .nv.info._ZN7cutlass13device_kernelINS_4gemm6kernel13GemmUniversalIN4cute5tupleIJiiiiEEENS1_10collective13CollectiveMmaINS1_35MainloopSm100TmaUmmaWarpSpecializedILi5ELi2ELi4ENS5_IJNS4_1CILi2EEENSA_ILi1EEESC_EEEEENS5_IJNSA_ILi64EEENSA_ILi256EEENSA_ILi32EEEEEEaNS5_IJlSC_lEEEaSJ_NS4_8TiledMMAINS4_8MMA_AtomIJNS4_15SM100_MMA_S8_SSIaaiLi64ELi256ELNS4_4UMMA5MajorE0ELSO_0ELNSN_8SaturateE0EEEEEENS4_6LayoutINS5_IJSC_SC_SC_EEENS5_IJNSA_ILi0EEESU_SU_EEEEENS5_IJNS4_10UnderscoreESX_SX_EEEEENS4_13SM90_TMA_LOADENS4_14ComposedLayoutINS4_7SwizzleILi1ELi4ELi3EEENS4_18smem_ptr_flag_bitsILi8EEENSS_INS5_IJNSA_ILi8EEESH_EEENS5_IJSH_SC_EEEEEEEvNS4_8identityENS4_23SM90_TMA_LOAD_MULTICASTES1A_vS1B_EENS_8epilogue10collective18CollectiveEpilogueINS1E_23Sm100TmaWarpSpecializedILi4ELi2ELi32ELb0ELb0EEEJSI_NS5_IJNSS_ISF_SC_EES1J_EEEaSJ_aSJ_NS1E_6fusion15FusionCallbacksIS1I_NS1L_17LinearCombinationIaiaiLNS_15FloatRoundStyleE2EEESI_S1K_JEEENS4_5SM1004TMEM4LOAD26SM100_TMEM_LOAD_16dp32b32xES10_NS11_INS12_ILi2ELi4ELi3EEES15_NSS_INS5_IJS16_SF_EEENS5_IJSF_SC_EEEEEEENS4_39AutoVectorizingCopyWithAssumedAlignmentILi128EEENS4_14SM90_TMA_STOREES1Z_S21_S21_EEEvvEEEEvNT_6ParamsE --------------------------
	.section	.nv.info._ZN7cutlass13device_kernelINS_4gemm6kernel13GemmUniversalIN4cute5tupleIJiiiiEEENS1_10collective13CollectiveMmaINS1_35MainloopSm100TmaUmmaWarpSpecializedILi5ELi2ELi4ENS5_IJNS4_1CILi2EEENSA_ILi1EEESC_EEEEENS5_IJNSA_ILi64EEENSA_ILi256EEENSA_ILi32EEEEEEaNS5_IJlSC_lEEEaSJ_NS4_8TiledMMAINS4_8MMA_AtomIJNS4_15SM100_MMA_S8_SSIaaiLi64ELi256ELNS4_4UMMA5MajorE0ELSO_0ELNSN_8SaturateE0EEEEEENS4_6LayoutINS5_IJSC_SC_SC_EEENS5_IJNSA_ILi0EEESU_SU_EEEEENS5_IJNS4_10UnderscoreESX_SX_EEEEENS4_13SM90_TMA_LOADENS4_14ComposedLayoutINS4_7SwizzleILi1ELi4ELi3EEENS4_18smem_ptr_flag_bitsILi8EEENSS_INS5_IJNSA_ILi8EEESH_EEENS5_IJSH_SC_EEEEEEEvNS4_8identityENS4_23SM90_TMA_LOAD_MULTICASTES1A_vS1B_EENS_8epilogue10collective18CollectiveEpilogueINS1E_23Sm100TmaWarpSpecializedILi4ELi2ELi32ELb0ELb0EEEJSI_NS5_IJNSS_ISF_SC_EES1J_EEEaSJ_aSJ_NS1E_6fusion15FusionCallbacksIS1I_NS1L_17LinearCombinationIaiaiLNS_15FloatRoundStyleE2EEESI_S1K_JEEENS4_5SM1004TMEM4LOAD26SM100_TMEM_LOAD_16dp32b32xES10_NS11_INS12_ILi2ELi4ELi3EEES15_NSS_INS5_IJS16_SF_EEENS5_IJSF_SC_EEEEEEENS4_39AutoVectorizingCopyWithAssumedAlignmentILi128EEENS4_14SM90_TMA_STOREES1Z_S21_S21_EEEvvEEEEvNT_6ParamsE,"",@"SHT_CUDA_INFO"
	.sectionflags	@""
	.align	4


	//----- nvinfo : EIATTR_CUDA_API_VERSION
	.align		4
        /*0000*/ 	.byte	0x04, 0x37
        /*0002*/ 	.short	(.L_32 - .L_31)
.L_31:
        /*0004*/ 	.word	0x00000082


	//----- nvinfo : EIATTR_KPARAM_INFO
	.align		4
.L_32:
        /*0008*/ 	.byte	0x04, 0x17
        /*000a*/ 	.short	(.L_34 - .L_33)
.L_33:
        /*000c*/ 	.word	0x00000000
        /*0010*/ 	.short	0x0000
        /*0012*/ 	.short	0x0000
        /*0014*/ 	.byte	0x00, 0xf0, 0x01, 0x20


	//----- nvinfo : EIATTR_AT_ENTRY_FRAGMENTS
	.align		4
.L_34:
        /*0018*/ 	.byte	0x04, 0x4f
        /*001a*/ 	.short	(.L_36 - .L_35)


	//   ....[0]....
.L_35:
        /*001c*/ 	.word	0x00000006


	//----- nvinfo : EIATTR_RESERVED_SMEM_USED
	.align		4
.L_36:
        /*0020*/ 	.byte	0x01, 0x41
	.zero		2


	//----- nvinfo : EIATTR_SPARSE_MMA_MASK
	.align		4
        /*0024*/ 	.byte	0x03, 0x50
        /*0026*/ 	.short	0x0000


	//----- nvinfo : EIATTR_TCGEN05_1CTA_USED
	.align		4
        /*0028*/ 	.byte	0x01, 0x51
	.zero		2


	//----- nvinfo : EIATTR_MAXREG_COUNT
	.align		4
        /*002c*/ 	.byte	0x03, 0x1b
        /*002e*/ 	.short	0x00ff


	//----- nvinfo : EIATTR_NUM_BARRIERS
	.align		4
        /*0030*/ 	.byte	0x02, 0x4c
        /*0032*/ 	.byte	0x07
	.zero		1


	//----- nvinfo : EIATTR_EXTERNS
	.align		4
        /*0034*/ 	.byte	0x04, 0x0f
        /*0036*/ 	.short	(.L_38 - .L_37)


	//   ....[0]....
	.align		4
.L_37:
        /*0038*/ 	.word	index@(__assertfail)


	//----- nvinfo : EIATTR_MERCURY_ISA_VERSION
	.align		4
.L_38:
        /*003c*/ 	.byte	0x03, 0x5f
        /*003e*/ 	.short	0x0101


	//----- nvinfo : EIATTR_INT_WARP_WIDE_INSTR_OFFSETS
	.align		4
        /*0040*/ 	.byte	0x04, 0x31
        /*0042*/ 	.short	(.L_40 - .L_39)


	//   ....[0]....
.L_39:
        /*0044*/ 	.word	0x00003c20


	//   ....[1]....
        /*0048*/ 	.word	0x00003c50


	//   ....[2]....
        /*004c*/ 	.word	0x00003c70


	//   ....[3]....
        /*0050*/ 	.word	0x00004840


	//   ....[4]....
        /*0054*/ 	.word	0x000048a0


	//   ....[5]....
        /*0058*/ 	.word	0x00004990


	//   ....[6]....
        /*005c*/ 	.word	0x00004a10


	//   ....[7]....
        /*0060*/ 	.word	0x00004b10


	//   ....[8]....
        /*0064*/ 	.word	0x00004ba0


	//   ....[9]....
        /*0068*/ 	.word	0x00004ca0


	//   ....[10]....
        /*006c*/ 	.word	0x00004d50


	//----- nvinfo : EIATTR_COOP_GROUP_MASK_REGIDS
	.align		4
.L_40:
        /*0070*/ 	.byte	0x04, 0x29
        /*0072*/ 	.short	(.L_42 - .L_41)


	//   ....[0]....
.L_41:
        /*0074*/ 	.word	0xffffffff


	//   ....[1]....
        /*0078*/ 	.word	0xffffffff


	//   ....[2]....
        /*007c*/ 	.word	0xffffffff


	//   ....[3]....
        /*0080*/ 	.word	0xffffffff


	//   ....[4]....
        /*0084*/ 	.word	0xffffffff


	//   ....[5]....
        /*0088*/ 	.word	0xffffffff


	//   ....[6]....
        /*008c*/ 	.word	0xffffffff


	//   ....[7]....
        /*0090*/ 	.word	0xffffffff


	//   ....[8]....
        /*0094*/ 	.word	0xffffffff


	//   ....[9]....
        /*0098*/ 	.word	0xffffffff


	//   ....[10]....
        /*009c*/ 	.word	0xffffffff


	//   ....[11]....
        /*00a0*/ 	.word	0xffffffff


	//   ....[12]....
        /*00a4*/ 	.word	0xffffffff


	//   ....[13]....
        /*00a8*/ 	.word	0xffffffff


	//----- nvinfo : EIATTR_COOP_GROUP_INSTR_OFFSETS
	.align		4
.L_42:
        /*00ac*/ 	.byte	0x04, 0x28
        /*00ae*/ 	.short	(.L_44 - .L_43)


	//   ....[0]....
.L_43:
        /*00b0*/ 	.word	0x00000080


	//   ....[1]....
        /*00b4*/ 	.word	0x000004f0


	//   ....[2]....
        /*00b8*/ 	.word	0x000006b0


	//   ....[3]....
        /*00bc*/ 	.word	0x00000850


	//   ....[4]....
        /*00c0*/ 	.word	0x00000950


	//   ....[5]....
        /*00c4*/ 	.word	0x00000ac0


	//   ....[6]....
        /*00c8*/ 	.word	0x00000c60


	//   ....[7]....
        /*00cc*/ 	.word	0x00000e10


	//   ....[8]....
        /*00d0*/ 	.word	0x00002010


	//   ....[9]....
        /*00d4*/ 	.word	0x00002f60


	//   ....[10]....
        /*00d8*/ 	.word	0x00003170


	//   ....[11]....
        /*00dc*/ 	.word	0x000031a0


	//   ....[12]....
        /*00e0*/ 	.word	0x00003b00


	//   ....[13]....
        /*00e4*/ 	.word	0x00003d30


	//----- nvinfo : EIATTR_VRC_CTA_INIT_COUNT
	.align		4
.L_44:
        /*00e8*/ 	.byte	0x02, 0x4a
        /*00ea*/ 	.byte	0x80
	.zero		1


	//----- nvinfo : EIATTR_SYSCALL_OFFSETS
	.align		4
        /*00ec*/ 	.byte	0x04, 0x46
        /*00ee*/ 	.short	(.L_46 - .L_45)


	//   ....[0]....
.L_45:
        /*00f0*/ 	.word	0x000059e0


	//   ....[1]....
        /*00f4*/ 	.word	0x00005b20


	//   ....[2]....
        /*00f8*/ 	.word	0x00006350


	//   ....[3]....
        /*00fc*/ 	.word	0x000070f0


	//   ....[4]....
        /*0100*/ 	.word	0x00007e40


	//   ....[5]....
        /*0104*/ 	.word	0x00008bb0


	//----- nvinfo : EIATTR_MBARRIER_INSTR_OFFSETS
	.align		4
.L_46:
        /*0108*/ 	.byte	0x04, 0x39
        /*010a*/ 	.short	(.L_48 - .L_47)


	//   ....[0]....
.L_47:
        /*010c*/ 	.word	0x00000600
        /*0110*/ 	.word	0x000000ff
        /*0114*/ 	.word	0x00000000
        /*0118*/ 	.short	0x0100
        /*011a*/ 	.byte	0x04
	.zero		1


	//   ....[1]....
        /*011c*/ 	.word	0x00000610
        /*0120*/ 	.word	0x000000ff
        /*0124*/ 	.word	0x00000028
        /*0128*/ 	.short	0x0100
        /*012a*/ 	.byte	0x04
	.zero		1


	//   ....[2]....
        /*012c*/ 	.word	0x00000620
        /*0130*/ 	.word	0x000000ff
        /*0134*/ 	.word	0x00000008
        /*0138*/ 	.short	0x0100
        /*013a*/ 	.byte	0x04
	.zero		1


	//   ....[3]....
        /*013c*/ 	.word	0x00000630
        /*0140*/ 	.word	0x000000ff
        /*0144*/ 	.word	0x00000030
        /*0148*/ 	.short	0x0100
        /*014a*/ 	.byte	0x04
	.zero		1


	//   ....[4]....
        /*014c*/ 	.word	0x00000640
        /*0150*/ 	.word	0x000000ff
        /*0154*/ 	.word	0x00000010
        /*0158*/ 	.short	0x0100
        /*015a*/ 	.byte	0x04
	.zero		1


	//   ....[5]....
        /*015c*/ 	.word	0x00000650
        /*0160*/ 	.word	0x000000ff
        /*0164*/ 	.word	0x00000038
        /*0168*/ 	.short	0x0100
        /*016a*/ 	.byte	0x04
	.zero		1


	//   ....[6]....
        /*016c*/ 	.word	0x00000660
        /*0170*/ 	.word	0x000000ff
        /*0174*/ 	.word	0x00000018
        /*0178*/ 	.short	0x0100
        /*017a*/ 	.byte	0x04
	.zero		1


	//   ....[7]....
        /*017c*/ 	.word	0x00000670
        /*0180*/ 	.word	0x000000ff
        /*0184*/ 	.word	0x00000040
        /*0188*/ 	.short	0x0100
        /*018a*/ 	.byte	0x04
	.zero		1


	//   ....[8]....
        /*018c*/ 	.word	0x00000680
        /*0190*/ 	.word	0x000000ff
        /*0194*/ 	.word	0x00000020
        /*0198*/ 	.short	0x0100
        /*019a*/ 	.byte	0x04
	.zero		1


	//   ....[9]....
        /*019c*/ 	.word	0x00000690
        /*01a0*/ 	.word	0x000000ff
        /*01a4*/ 	.word	0x00000048
        /*01a8*/ 	.short	0x0100
        /*01aa*/ 	.byte	0x04
	.zero		1


	//   ....[10]....
        /*01ac*/ 	.word	0x000007c0
        /*01b0*/ 	.word	0x000000ff
        /*01b4*/ 	.word	0x00000050
        /*01b8*/ 	.short	0x0100
        /*01ba*/ 	.byte	0x04
	.zero		1


	//   ....[11]....
        /*01bc*/ 	.word	0x000007d0
        /*01c0*/ 	.word	0x000000ff
        /*01c4*/ 	.word	0x00000070
        /*01c8*/ 	.short	0x0100
        /*01ca*/ 	.byte	0x04
	.zero		1


	//   ....[12]....
        /*01cc*/ 	.word	0x000007e0
        /*01d0*/ 	.word	0x000000ff
        /*01d4*/ 	.word	0x00000058
        /*01d8*/ 	.short	0x0100
        /*01da*/ 	.byte	0x04
	.zero		1


	//   ....[13]....
        /*01dc*/ 	.word	0x000007f0
        /*01e0*/ 	.word	0x000000ff
        /*01e4*/ 	.word	0x00000078
        /*01e8*/ 	.short	0x0100
        /*01ea*/ 	.byte	0x04
	.zero		1


	//   ....[14]....
        /*01ec*/ 	.word	0x00000800
        /*01f0*/ 	.word	0x000000ff
        /*01f4*/ 	.word	0x00000060
        /*01f8*/ 	.short	0x0100
        /*01fa*/ 	.byte	0x04
	.zero		1


	//   ....[15]....
        /*01fc*/ 	.word	0x00000810
        /*0200*/ 	.word	0x000000ff
        /*0204*/ 	.word	0x00000080
        /*0208*/ 	.short	0x0100
        /*020a*/ 	.byte	0x04
	.zero		1


	//   ....[16]....
        /*020c*/ 	.word	0x00000820
        /*0210*/ 	.word	0x000000ff
        /*0214*/ 	.word	0x00000068
        /*0218*/ 	.short	0x0100
        /*021a*/ 	.byte	0x04
	.zero		1


	//   ....[17]....
        /*021c*/ 	.word	0x00000830
        /*0220*/ 	.word	0x000000ff
        /*0224*/ 	.word	0x00000088
        /*0228*/ 	.short	0x0100
        /*022a*/ 	.byte	0x04
	.zero		1


	//   ....[18]....
        /*022c*/ 	.word	0x00000920
        /*0230*/ 	.word	0x000000ff
        /*0234*/ 	.word	0x00000090
        /*0238*/ 	.short	0x0100
        /*023a*/ 	.byte	0x06
	.zero		1


	//   ....[19]....
        /*023c*/ 	.word	0x00000930
        /*0240*/ 	.word	0x000000ff
        /*0244*/ 	.word	0x00000098
        /*0248*/ 	.short	0x0100
        /*024a*/ 	.byte	0x06
	.zero		1


	//   ....[20]....
        /*024c*/ 	.word	0x00000a70
        /*0250*/ 	.word	0x000000ff
        /*0254*/ 	.word	0x000000a0
        /*0258*/ 	.short	0x0100
        /*025a*/ 	.byte	0x06
	.zero		1


	//   ....[21]....
        /*025c*/ 	.word	0x00000a80
        /*0260*/ 	.word	0x000000ff
        /*0264*/ 	.word	0x000000b0
        /*0268*/ 	.short	0x0100
        /*026a*/ 	.byte	0x06
	.zero		1


	//   ....[22]....
        /*026c*/ 	.word	0x00000a90
        /*0270*/ 	.word	0x000000ff
        /*0274*/ 	.word	0x000000a8
        /*0278*/ 	.short	0x0100
        /*027a*/ 	.byte	0x06
	.zero		1


	//   ....[23]....
        /*027c*/ 	.word	0x00000aa0
        /*0280*/ 	.word	0x000000ff
        /*0284*/ 	.word	0x000000b8
        /*0288*/ 	.short	0x0100
        /*028a*/ 	.byte	0x06
	.zero		1


	//   ....[24]....
        /*028c*/ 	.word	0x00000bd0
        /*0290*/ 	.word	0x000000ff
        /*0294*/ 	.word	0x000000c0
        /*0298*/ 	.short	0x0100
        /*029a*/ 	.byte	0x04
	.zero		1


	//   ....[25]....
        /*029c*/ 	.word	0x00000be0
        /*02a0*/ 	.word	0x000000ff
        /*02a4*/ 	.word	0x000000e0
        /*02a8*/ 	.short	0x0100
        /*02aa*/ 	.byte	0x04
	.zero		1


	//   ....[26]....
        /*02ac*/ 	.word	0x00000bf0
        /*02b0*/ 	.word	0x000000ff
        /*02b4*/ 	.word	0x000000c8
        /*02b8*/ 	.short	0x0100
        /*02ba*/ 	.byte	0x04
	.zero		1


	//   ....[27]....
        /*02bc*/ 	.word	0x00000c00
        /*02c0*/ 	.word	0x000000ff
        /*02c4*/ 	.word	0x000000e8
        /*02c8*/ 	.short	0x0100
        /*02ca*/ 	.byte	0x04
	.zero		1


	//   ....[28]....
        /*02cc*/ 	.word	0x00000c10
        /*02d0*/ 	.word	0x000000ff
        /*02d4*/ 	.word	0x000000d0
        /*02d8*/ 	.short	0x0100
        /*02da*/ 	.byte	0x04
	.zero		1


	//   ....[29]....
        /*02dc*/ 	.word	0x00000c20
        /*02e0*/ 	.word	0x000000ff
        /*02e4*/ 	.word	0x000000f0
        /*02e8*/ 	.short	0x0100
        /*02ea*/ 	.byte	0x04
	.zero		1


	//   ....[30]....
        /*02ec*/ 	.word	0x00000c30
        /*02f0*/ 	.word	0x000000ff
        /*02f4*/ 	.word	0x000000d8
        /*02f8*/ 	.short	0x0100
        /*02fa*/ 	.byte	0x04
	.zero		1


	//   ....[31]....
        /*02fc*/ 	.word	0x00000c40
        /*0300*/ 	.word	0x000000ff
        /*0304*/ 	.word	0x000000f8
        /*0308*/ 	.short	0x0100
        /*030a*/ 	.byte	0x04
	.zero		1


	//   ....[32]....
        /*030c*/ 	.word	0x00000d30
        /*0310*/ 	.word	0x000000ff
        /*0314*/ 	.word	0x00000100
        /*0318*/ 	.short	0x0100
        /*031a*/ 	.byte	0x04
	.zero		1


	//   ....[33]....
        /*031c*/ 	.word	0x00000d40
        /*0320*/ 	.word	0x000000ff
        /*0324*/ 	.word	0x00000110
        /*0328*/ 	.short	0x0100
        /*032a*/ 	.byte	0x04
	.zero		1


	//   ....[34]....
        /*032c*/ 	.word	0x00000d50
        /*0330*/ 	.word	0x000000ff
        /*0334*/ 	.word	0x00000108
        /*0338*/ 	.short	0x0100
        /*033a*/ 	.byte	0x04
	.zero		1


	//   ....[35]....
        /*033c*/ 	.word	0x00000d60
        /*0340*/ 	.word	0x000000ff
        /*0344*/ 	.word	0x00000118
        /*0348*/ 	.short	0x0100
        /*034a*/ 	.byte	0x04
	.zero		1


	//   ....[36]....
        /*034c*/ 	.word	0x00001890
        /*0350*/ 	.word	0x00000000
        /*0354*/ 	.word	0x00000110
        /*0358*/ 	.short	0x010a
        /*035a*/ 	.byte	0xff
	.zero		1


	//   ....[37]....
        /*035c*/ 	.word	0x000018c0
        /*0360*/ 	.word	0x00000000
        /*0364*/ 	.word	0x00000100
        /*0368*/ 	.short	0x0101
        /*036a*/ 	.byte	0xff
	.zero		1


	//   ....[38]....
        /*036c*/ 	.word	0x00001990
        /*0370*/ 	.word	0x000000ff
        /*0374*/ 	.word	0x00000028
        /*0378*/ 	.short	0x010a
        /*037a*/ 	.byte	0x04
	.zero		1


	//   ....[39]....
        /*037c*/ 	.word	0x00001a10
        /*0380*/ 	.word	0x000000ff
        /*0384*/ 	.word	0x00000028
        /*0388*/ 	.short	0x010a
        /*038a*/ 	.byte	0x21
	.zero		1


	//   ....[40]....
        /*038c*/ 	.word	0x00001ba0
        /*0390*/ 	.word	0x000000ff
        /*0394*/ 	.word	0x00000028
        /*0398*/ 	.short	0x010a
        /*039a*/ 	.byte	0x08
	.zero		1


	//   ....[41]....
        /*039c*/ 	.word	0x00001cc0
        /*03a0*/ 	.word	0x000000ff
        /*03a4*/ 	.word	0x00000098
        /*03a8*/ 	.short	0x0101
        /*03aa*/ 	.byte	0x06
	.zero		1


	//   ....[42]....
        /*03ac*/ 	.word	0x00001ce0
        /*03b0*/ 	.word	0x000000ff
        /*03b4*/ 	.word	0x00000028
        /*03b8*/ 	.short	0x010a
        /*03ba*/ 	.byte	0x04
	.zero		1


	//   ....[43]....
        /*03bc*/ 	.word	0x00001d60
        /*03c0*/ 	.word	0x000000ff
        /*03c4*/ 	.word	0x00000028
        /*03c8*/ 	.short	0x010a
        /*03ca*/ 	.byte	0x11
	.zero		1


	//   ....[44]....
        /*03cc*/ 	.word	0x00001f70
        /*03d0*/ 	.word	0x000000ff
        /*03d4*/ 	.word	0x00000028
        /*03d8*/ 	.short	0x010a
        /*03da*/ 	.byte	0x07
	.zero		1


	//   ....[45]....
        /*03dc*/ 	.word	0x00002040
        /*03e0*/ 	.word	0x00000003
        /*03e4*/ 	.word	0x000000a0
        /*03e8*/ 	.short	0x010a
        /*03ea*/ 	.byte	0xff
	.zero		1


	//   ....[46]....
        /*03ec*/ 	.word	0x00002190
        /*03f0*/ 	.word	0x00000000
        /*03f4*/ 	.word	0x00000000
        /*03f8*/ 	.short	0x0101
        /*03fa*/ 	.byte	0xff
	.zero		1


	//   ....[47]....
        /*03fc*/ 	.word	0x00002750
        /*0400*/ 	.word	0x000000ff
        /*0404*/ 	.word	0x00000000
        /*0408*/ 	.short	0x010a
        /*040a*/ 	.byte	0x04
	.zero		1


	//   ....[48]....
        /*040c*/ 	.word	0x000027e0
        /*0410*/ 	.word	0x000000ff
        /*0414*/ 	.word	0x00000000
        /*0418*/ 	.short	0x010a
        /*041a*/ 	.byte	0x05
	.zero		1


	//   ....[49]....
        /*041c*/ 	.word	0x00002870
        /*0420*/ 	.word	0x000000ff
        /*0424*/ 	.word	0x00000000
        /*0428*/ 	.short	0x010a
        /*042a*/ 	.byte	0x05
	.zero		1


	//   ....[50]....
        /*042c*/ 	.word	0x00002900
        /*0430*/ 	.word	0x000000ff
        /*0434*/ 	.word	0x00000000
        /*0438*/ 	.short	0x010a
        /*043a*/ 	.byte	0x05
	.zero		1


	//   ....[51]....
        /*043c*/ 	.word	0x000029a0
        /*0440*/ 	.word	0x00000000
        /*0444*/ 	.word	0x00000000
        /*0448*/ 	.short	0x010a
        /*044a*/ 	.byte	0xff
	.zero		1


	//   ....[52]....
        /*044c*/ 	.word	0x00002ac0
        /*0450*/ 	.word	0x00000002
        /*0454*/ 	.word	0x00000100
        /*0458*/ 	.short	0x010a
        /*045a*/ 	.byte	0xff
	.zero		1


	//   ....[53]....
        /*045c*/ 	.word	0x00002b30
        /*0460*/ 	.word	0x00000002
        /*0464*/ 	.word	0x00000000
        /*0468*/ 	.short	0x0101
        /*046a*/ 	.byte	0xff
	.zero		1


	//   ....[54]....
        /*046c*/ 	.word	0x00002b50
        /*0470*/ 	.word	0x000000ff
        /*0474*/ 	.word	0x000000b0
        /*0478*/ 	.short	0x010a
        /*047a*/ 	.byte	0x04
	.zero		1


	//   ....[55]....
        /*047c*/ 	.word	0x00002c70
        /*0480*/ 	.word	0x00000002
        /*0484*/ 	.word	0x000000a0
        /*0488*/ 	.short	0x010a
        /*048a*/ 	.byte	0xff
	.zero		1


	//   ....[56]....
        /*048c*/ 	.word	0x00002d70
        /*0490*/ 	.word	0x00000002
        /*0494*/ 	.word	0x00000000
        /*0498*/ 	.short	0x0101
        /*049a*/ 	.byte	0xff
	.zero		1


	//   ....[57]....
        /*049c*/ 	.word	0x00002e00
        /*04a0*/ 	.word	0x000000ff
        /*04a4*/ 	.word	0x000000b0
        /*04a8*/ 	.short	0x0106
        /*04aa*/ 	.byte	0x04
	.zero		1


	//   ....[58]....
        /*04ac*/ 	.word	0x00002e20
        /*04b0*/ 	.word	0x000000ff
        /*04b4*/ 	.word	0x000000b0
        /*04b8*/ 	.short	0x010a
        /*04ba*/ 	.byte	0x04
	.zero		1


	//   ....[59]....
        /*04bc*/ 	.word	0x00002eb0
        /*04c0*/ 	.word	0x000000ff
        /*04c4*/ 	.word	0x000000b0
        /*04c8*/ 	.short	0x0106
        /*04ca*/ 	.byte	0x07
	.zero		1


	//   ....[60]....
        /*04cc*/ 	.word	0x00002ef0
        /*04d0*/ 	.word	0x00000000
        /*04d4*/ 	.word	0x000000b0
        /*04d8*/ 	.short	0x010a
        /*04da*/ 	.byte	0xff
	.zero		1


	//   ....[61]....
        /*04dc*/ 	.word	0x000033e0
        /*04e0*/ 	.word	0x00000000
        /*04e4*/ 	.word	0x000000a0
        /*04e8*/ 	.short	0x010a
        /*04ea*/ 	.byte	0xff
	.zero		1


	//   ....[62]....
        /*04ec*/ 	.word	0x000034e0
        /*04f0*/ 	.word	0x00000003
        /*04f4*/ 	.word	0x00000000
        /*04f8*/ 	.short	0x0101
        /*04fa*/ 	.byte	0xff
	.zero		1


	//   ....[63]....
        /*04fc*/ 	.word	0x000034f0
        /*0500*/ 	.word	0x000000ff
        /*0504*/ 	.word	0x00000000
        /*0508*/ 	.short	0x010a
        /*050a*/ 	.byte	0x04
	.zero		1


	//   ....[64]....
        /*050c*/ 	.word	0x00003510
        /*0510*/ 	.word	0x000000ff
        /*0514*/ 	.word	0x000000e0
        /*0518*/ 	.short	0x010a
        /*051a*/ 	.byte	0x13
	.zero		1


	//   ....[65]....
        /*051c*/ 	.word	0x00003650
        /*0520*/ 	.word	0x000000ff
        /*0524*/ 	.word	0x00000000
        /*0528*/ 	.short	0x010a
        /*052a*/ 	.byte	0x06
	.zero		1


	//   ....[66]....
        /*052c*/ 	.word	0x00003750
        /*0530*/ 	.word	0x000000ff
        /*0534*/ 	.word	0x00000000
        /*0538*/ 	.short	0x010a
        /*053a*/ 	.byte	0x04
	.zero		1


	//   ....[67]....
        /*053c*/ 	.word	0x00003930
        /*0540*/ 	.word	0x000000ff
        /*0544*/ 	.word	0x00000000
        /*0548*/ 	.short	0x010a
        /*054a*/ 	.byte	0x04
	.zero		1


	//   ....[68]....
        /*054c*/ 	.word	0x000039c0
        /*0550*/ 	.word	0x000000ff
        /*0554*/ 	.word	0x00000000
        /*0558*/ 	.short	0x010a
        /*055a*/ 	.byte	0x05
	.zero		1


	//   ....[69]....
        /*055c*/ 	.word	0x00003a50
        /*0560*/ 	.word	0x000000ff
        /*0564*/ 	.word	0x00000000
        /*0568*/ 	.short	0x010a
        /*056a*/ 	.byte	0x05
	.zero		1


	//   ....[70]....
        /*056c*/ 	.word	0x00003ae0
        /*0570*/ 	.word	0x000000ff
        /*0574*/ 	.word	0x00000000
        /*0578*/ 	.short	0x010a
        /*057a*/ 	.byte	0x04
	.zero		1


	//   ....[71]....
        /*057c*/ 	.word	0x00004000
        /*0580*/ 	.word	0x00000008
        /*0584*/ 	.word	0x000000a0
        /*0588*/ 	.short	0x010a
        /*058a*/ 	.byte	0xff
	.zero		1


	//   ....[72]....
        /*058c*/ 	.word	0x00004170
        /*0590*/ 	.word	0x00000000
        /*0594*/ 	.word	0x00000000
        /*0598*/ 	.short	0x0101
        /*059a*/ 	.byte	0xff
	.zero		1


	//   ....[73]....
        /*059c*/ 	.word	0x00004650
        /*05a0*/ 	.word	0x000000ff
        /*05a4*/ 	.word	0x00000098
        /*05a8*/ 	.short	0x010a
        /*05aa*/ 	.byte	0x15
	.zero		1


	//   ....[74]....
        /*05ac*/ 	.word	0x000047e0
        /*05b0*/ 	.word	0x000000ff
        /*05b4*/ 	.word	0x00000070
        /*05b8*/ 	.short	0x010a
        /*05ba*/ 	.byte	0x15
	.zero		1


	//   ....[75]....
        /*05bc*/ 	.word	0x00004930
        /*05c0*/ 	.word	0x000000ff
        /*05c4*/ 	.word	0x00000050
        /*05c8*/ 	.short	0x010b
        /*05ca*/ 	.byte	0x15
	.zero		1


	//   ....[76]....
        /*05cc*/ 	.word	0x00004950
        /*05d0*/ 	.word	0x000000ff
        /*05d4*/ 	.word	0x00000000
        /*05d8*/ 	.short	0x0101
        /*05da*/ 	.byte	0x04
	.zero		1


	//   ....[77]....
        /*05dc*/ 	.word	0x00004960
        /*05e0*/ 	.word	0x000000ff
        /*05e4*/ 	.word	0x00000078
        /*05e8*/ 	.short	0x010a
        /*05ea*/ 	.byte	0x15
	.zero		1


	//   ....[78]....
        /*05ec*/ 	.word	0x00004ab0
        /*05f0*/ 	.word	0x000000ff
        /*05f4*/ 	.word	0x00000058
        /*05f8*/ 	.short	0x010b
        /*05fa*/ 	.byte	0x15
	.zero		1


	//   ....[79]....
        /*05fc*/ 	.word	0x00004ad0
        /*0600*/ 	.word	0x000000ff
        /*0604*/ 	.word	0x00000000
        /*0608*/ 	.short	0x0101
        /*060a*/ 	.byte	0x04
	.zero		1


	//   ....[80]....
        /*060c*/ 	.word	0x00004ae0
        /*0610*/ 	.word	0x000000ff
        /*0614*/ 	.word	0x00000080
        /*0618*/ 	.short	0x010a
        /*061a*/ 	.byte	0x15
	.zero		1


	//   ....[81]....
        /*061c*/ 	.word	0x00004c40
        /*0620*/ 	.word	0x000000ff
        /*0624*/ 	.word	0x00000060
        /*0628*/ 	.short	0x010b
        /*062a*/ 	.byte	0x15
	.zero		1


	//   ....[82]....
        /*062c*/ 	.word	0x00004c60
        /*0630*/ 	.word	0x000000ff
        /*0634*/ 	.word	0x00000000
        /*0638*/ 	.short	0x0101
        /*063a*/ 	.byte	0x04
	.zero		1


	//   ....[83]....
        /*063c*/ 	.word	0x00004c70
        /*0640*/ 	.word	0x000000ff
        /*0644*/ 	.word	0x00000088
        /*0648*/ 	.short	0x010a
        /*064a*/ 	.byte	0x15
	.zero		1


	//   ....[84]....
        /*064c*/ 	.word	0x00004e70
        /*0650*/ 	.word	0x000000ff
        /*0654*/ 	.word	0x00000068
        /*0658*/ 	.short	0x010b
        /*065a*/ 	.byte	0x15
	.zero		1


	//   ....[85]....
        /*065c*/ 	.word	0x00004e80
        /*0660*/ 	.word	0x000000ff
        /*0664*/ 	.word	0x00000000
        /*0668*/ 	.short	0x0101
        /*066a*/ 	.byte	0x2b
	.zero		1


	//   ....[86]....
        /*066c*/ 	.word	0x00004eb0
        /*0670*/ 	.word	0x000000ff
        /*0674*/ 	.word	0x00000070
        /*0678*/ 	.short	0x010a
        /*067a*/ 	.byte	0x15
	.zero		1


	//   ....[87]....
        /*067c*/ 	.word	0x00004ed0
        /*0680*/ 	.word	0x000000ff
        /*0684*/ 	.word	0x00000078
        /*0688*/ 	.short	0x010a
        /*068a*/ 	.byte	0x15
	.zero		1


	//   ....[88]....
        /*068c*/ 	.word	0x00004ef0
        /*0690*/ 	.word	0x000000ff
        /*0694*/ 	.word	0x00000080
        /*0698*/ 	.short	0x010a
        /*069a*/ 	.byte	0x15
	.zero		1


	//   ....[89]....
        /*069c*/ 	.word	0x00004f30
        /*06a0*/ 	.word	0x00000000
        /*06a4*/ 	.word	0x00000088
        /*06a8*/ 	.short	0x010a
        /*06aa*/ 	.byte	0xff
	.zero		1


	//   ....[90]....
        /*06ac*/ 	.word	0x00005270
        /*06b0*/ 	.word	0x00000003
        /*06b4*/ 	.word	0x000000a0
        /*06b8*/ 	.short	0x010a
        /*06ba*/ 	.byte	0xff
	.zero		1


	//   ....[91]....
        /*06bc*/ 	.word	0x000053f0
        /*06c0*/ 	.word	0x00000000
        /*06c4*/ 	.word	0x00000000
        /*06c8*/ 	.short	0x0101
        /*06ca*/ 	.byte	0xff
	.zero		1


	//   ....[92]....
        /*06cc*/ 	.word	0x00005f10
        /*06d0*/ 	.word	0x00000002
        /*06d4*/ 	.word	0x00000050
        /*06d8*/ 	.short	0x010a
        /*06da*/ 	.byte	0xff
	.zero		1


	//   ....[93]....
        /*06dc*/ 	.word	0x00005f50
        /*06e0*/ 	.word	0x00000034
        /*06e4*/ 	.word	0x000000c0
        /*06e8*/ 	.short	0x010a
        /*06ea*/ 	.byte	0xff
	.zero		1


	//   ....[94]....
        /*06ec*/ 	.word	0x00006090
        /*06f0*/ 	.word	0x00000002
        /*06f4*/ 	.word	0x00000050
        /*06f8*/ 	.short	0x010a
        /*06fa*/ 	.byte	0xff
	.zero		1


	//   ....[95]....
        /*06fc*/ 	.word	0x000061b0
        /*0700*/ 	.word	0x00000000
        /*0704*/ 	.word	0x00000000
        /*0708*/ 	.short	0x0101
        /*070a*/ 	.byte	0xff
	.zero		1


	//   ....[96]....
        /*070c*/ 	.word	0x00006230
        /*0710*/ 	.word	0x00000034
        /*0714*/ 	.word	0x000000c0
        /*0718*/ 	.short	0x010a
        /*071a*/ 	.byte	0xff
	.zero		1


	//   ....[97]....
        /*071c*/ 	.word	0x00006da0
        /*0720*/ 	.word	0x00000000
        /*0724*/ 	.word	0x00000050
        /*0728*/ 	.short	0x010a
        /*072a*/ 	.byte	0xff
	.zero		1


	//   ....[98]....
        /*072c*/ 	.word	0x00006e50
        /*0730*/ 	.word	0x00000000
        /*0734*/ 	.word	0x00000050
        /*0738*/ 	.short	0x010a
        /*073a*/ 	.byte	0xff
	.zero		1


	//   ....[99]....
        /*073c*/ 	.word	0x00006f70
        /*0740*/ 	.word	0x00000000
        /*0744*/ 	.word	0x00000000
        /*0748*/ 	.short	0x0101
        /*074a*/ 	.byte	0xff
	.zero		1


	//   ....[100]....
        /*074c*/ 	.word	0x00007ae0
        /*0750*/ 	.word	0x00000000
        /*0754*/ 	.word	0x00000050
        /*0758*/ 	.short	0x010a
        /*075a*/ 	.byte	0xff
	.zero		1


	//   ....[101]....
        /*075c*/ 	.word	0x00007b90
        /*0760*/ 	.word	0x00000000
        /*0764*/ 	.word	0x00000050
        /*0768*/ 	.short	0x010a
        /*076a*/ 	.byte	0xff
	.zero		1


	//   ....[102]....
        /*076c*/ 	.word	0x00007cc0
        /*0770*/ 	.word	0x00000000
        /*0774*/ 	.word	0x00000000
        /*0778*/ 	.short	0x0101
        /*077a*/ 	.byte	0xff
	.zero		1


	//   ....[103]....
        /*077c*/ 	.word	0x00008860
        /*0780*/ 	.word	0x00000000
        /*0784*/ 	.word	0x00000050
        /*0788*/ 	.short	0x010a
        /*078a*/ 	.byte	0xff
	.zero		1


	//   ....[104]....
        /*078c*/ 	.word	0x00008910
        /*0790*/ 	.word	0x00000000
        /*0794*/ 	.word	0x00000050
        /*0798*/ 	.short	0x010a
        /*079a*/ 	.byte	0xff
	.zero		1


	//   ....[105]....
        /*079c*/ 	.word	0x00008a30
        /*07a0*/ 	.word	0x00000000
        /*07a4*/ 	.word	0x00000000
        /*07a8*/ 	.short	0x0101
        /*07aa*/ 	.byte	0xff
	.zero		1


	//   ....[106]....
        /*07ac*/ 	.word	0x00008e40
        /*07b0*/ 	.word	0x000000ff
        /*07b4*/ 	.word	0x00000000
        /*07b8*/ 	.short	0x0101
        /*07ba*/ 	.byte	0x04
	.zero		1


	//   ....[107]....
        /*07bc*/ 	.word	0x00009740
        /*07c0*/ 	.word	0x00000000
        /*07c4*/ 	.word	0x00000110
        /*07c8*/ 	.short	0x010a
        /*07ca*/ 	.byte	0xff
	.zero		1


	//   ....[108]....
        /*07cc*/ 	.word	0x000097a0
        /*07d0*/ 	.word	0x00000000
        /*07d4*/ 	.word	0x00000028
        /*07d8*/ 	.short	0x010a
        /*07da*/ 	.byte	0xff
	.zero		1


	//   ....[109]....
        /*07dc*/ 	.word	0x00009800
        /*07e0*/ 	.word	0x00000000
        /*07e4*/ 	.word	0x00000028
        /*07e8*/ 	.short	0x010a
        /*07ea*/ 	.byte	0xff
	.zero		1


	//   ....[110]....
        /*07ec*/ 	.word	0x00009850
        /*07f0*/ 	.word	0x00000003
        /*07f4*/ 	.word	0x000000a0
        /*07f8*/ 	.short	0x010a
        /*07fa*/ 	.byte	0xff
	.zero		1


	//   ....[111]....
        /*07fc*/ 	.word	0x000098b0
        /*0800*/ 	.word	0x00000000
        /*0804*/ 	.word	0x00000000
        /*0808*/ 	.short	0x010a
        /*080a*/ 	.byte	0xff
	.zero		1


	//   ....[112]....
        /*080c*/ 	.word	0x00009910
        /*0810*/ 	.word	0x00000000
        /*0814*/ 	.word	0x00000000
        /*0818*/ 	.short	0x010a
        /*081a*/ 	.byte	0xff
	.zero		1


	//   ....[113]....
        /*081c*/ 	.word	0x00009970
        /*0820*/ 	.word	0x00000000
        /*0824*/ 	.word	0x00000000
        /*0828*/ 	.short	0x010a
        /*082a*/ 	.byte	0xff
	.zero		1


	//   ....[114]....
        /*082c*/ 	.word	0x000099d0
        /*0830*/ 	.word	0x00000000
        /*0834*/ 	.word	0x00000000
        /*0838*/ 	.short	0x010a
        /*083a*/ 	.byte	0xff
	.zero		1


	//   ....[115]....
        /*083c*/ 	.word	0x00009a20
        /*0840*/ 	.word	0x00000002
        /*0844*/ 	.word	0x00000100
        /*0848*/ 	.short	0x010a
        /*084a*/ 	.byte	0xff
	.zero		1


	//   ....[116]....
        /*084c*/ 	.word	0x00009a80
        /*0850*/ 	.word	0x00000002
        /*0854*/ 	.word	0x000000b0
        /*0858*/ 	.short	0x010a
        /*085a*/ 	.byte	0xff
	.zero		1


	//   ....[117]....
        /*085c*/ 	.word	0x00009ad0
        /*0860*/ 	.word	0x00000002
        /*0864*/ 	.word	0x000000a0
        /*0868*/ 	.short	0x010a
        /*086a*/ 	.byte	0xff
	.zero		1


	//   ....[118]....
        /*086c*/ 	.word	0x00009b30
        /*0870*/ 	.word	0x00000000
        /*0874*/ 	.word	0x000000b0
        /*0878*/ 	.short	0x010a
        /*087a*/ 	.byte	0xff
	.zero		1


	//   ....[119]....
        /*087c*/ 	.word	0x00009b80
        /*0880*/ 	.word	0x00000000
        /*0884*/ 	.word	0x000000a0
        /*0888*/ 	.short	0x010a
        /*088a*/ 	.byte	0xff
	.zero		1


	//   ....[120]....
        /*088c*/ 	.word	0x00009be0
        /*0890*/ 	.word	0x00000002
        /*0894*/ 	.word	0x000000e0
        /*0898*/ 	.short	0x010a
        /*089a*/ 	.byte	0xff
	.zero		1


	//   ....[121]....
        /*089c*/ 	.word	0x00009c40
        /*08a0*/ 	.word	0x00000000
        /*08a4*/ 	.word	0x00000000
        /*08a8*/ 	.short	0x010a
        /*08aa*/ 	.byte	0xff
	.zero		1


	//   ....[122]....
        /*08ac*/ 	.word	0x00009ca0
        /*08b0*/ 	.word	0x00000000
        /*08b4*/ 	.word	0x00000000
        /*08b8*/ 	.short	0x010a
        /*08ba*/ 	.byte	0xff
	.zero		1


	//   ....[123]....
        /*08bc*/ 	.word	0x00009d00
        /*08c0*/ 	.word	0x00000000
        /*08c4*/ 	.word	0x00000000
        /*08c8*/ 	.short	0x010a
        /*08ca*/ 	.byte	0xff
	.zero		1


	//   ....[124]....
        /*08cc*/ 	.word	0x00009d60
        /*08d0*/ 	.word	0x00000000
        /*08d4*/ 	.word	0x00000000
        /*08d8*/ 	.short	0x010a
        /*08da*/ 	.byte	0xff
	.zero		1


	//   ....[125]....
        /*08dc*/ 	.word	0x00009dc0
        /*08e0*/ 	.word	0x00000000
        /*08e4*/ 	.word	0x00000000
        /*08e8*/ 	.short	0x010a
        /*08ea*/ 	.byte	0xff
	.zero		1


	//   ....[126]....
        /*08ec*/ 	.word	0x00009e10
        /*08f0*/ 	.word	0x00000008
        /*08f4*/ 	.word	0x000000a0
        /*08f8*/ 	.short	0x010a
        /*08fa*/ 	.byte	0xff
	.zero		1


	//   ....[127]....
        /*08fc*/ 	.word	0x00009e70
        /*0900*/ 	.word	0x00000000
        /*0904*/ 	.word	0x00000098
        /*0908*/ 	.short	0x010a
        /*090a*/ 	.byte	0xff
	.zero		1


	//   ....[128]....
        /*090c*/ 	.word	0x00009ed0
        /*0910*/ 	.word	0x00000000
        /*0914*/ 	.word	0x00000070
        /*0918*/ 	.short	0x010a
        /*091a*/ 	.byte	0xff
	.zero		1


	//   ....[129]....
        /*091c*/ 	.word	0x00009f30
        /*0920*/ 	.word	0x00000000
        /*0924*/ 	.word	0x00000078
        /*0928*/ 	.short	0x010a
        /*092a*/ 	.byte	0xff
	.zero		1


	//   ....[130]....
        /*092c*/ 	.word	0x00009f90
        /*0930*/ 	.word	0x00000000
        /*0934*/ 	.word	0x00000080
        /*0938*/ 	.short	0x010a
        /*093a*/ 	.byte	0xff
	.zero		1


	//   ....[131]....
        /*093c*/ 	.word	0x00009ff0
        /*0940*/ 	.word	0x00000000
        /*0944*/ 	.word	0x00000088
        /*0948*/ 	.short	0x010a
        /*094a*/ 	.byte	0xff
	.zero		1


	//   ....[132]....
        /*094c*/ 	.word	0x0000a050
        /*0950*/ 	.word	0x00000000
        /*0954*/ 	.word	0x00000070
        /*0958*/ 	.short	0x010a
        /*095a*/ 	.byte	0xff
	.zero		1


	//   ....[133]....
        /*095c*/ 	.word	0x0000a0b0
        /*0960*/ 	.word	0x00000000
        /*0964*/ 	.word	0x00000078
        /*0968*/ 	.short	0x010a
        /*096a*/ 	.byte	0xff
	.zero		1


	//   ....[134]....
        /*096c*/ 	.word	0x0000a110
        /*0970*/ 	.word	0x00000000
        /*0974*/ 	.word	0x00000080
        /*0978*/ 	.short	0x010a
        /*097a*/ 	.byte	0xff
	.zero		1


	//   ....[135]....
        /*097c*/ 	.word	0x0000a160
        /*0980*/ 	.word	0x00000003
        /*0984*/ 	.word	0x000000a0
        /*0988*/ 	.short	0x010a
        /*098a*/ 	.byte	0xff
	.zero		1


	//   ....[136]....
        /*098c*/ 	.word	0x0000a1b0
        /*0990*/ 	.word	0x00000002
        /*0994*/ 	.word	0x00000050
        /*0998*/ 	.short	0x010a
        /*099a*/ 	.byte	0xff
	.zero		1


	//   ....[137]....
        /*099c*/ 	.word	0x0000a200
        /*09a0*/ 	.word	0x00000034
        /*09a4*/ 	.word	0x000000c0
        /*09a8*/ 	.short	0x010a
        /*09aa*/ 	.byte	0xff
	.zero		1


	//   ....[138]....
        /*09ac*/ 	.word	0x0000a250
        /*09b0*/ 	.word	0x00000000
        /*09b4*/ 	.word	0x00000050
        /*09b8*/ 	.short	0x010a
        /*09ba*/ 	.byte	0xff
	.zero		1


	//   ....[139]....
        /*09bc*/ 	.word	0x0000a2a0
        /*09c0*/ 	.word	0x00000000
        /*09c4*/ 	.word	0x00000050
        /*09c8*/ 	.short	0x010a
        /*09ca*/ 	.byte	0xff
	.zero		1


	//   ....[140]....
        /*09cc*/ 	.word	0x0000a2f0
        /*09d0*/ 	.word	0x00000000
        /*09d4*/ 	.word	0x00000050
        /*09d8*/ 	.short	0x010a
        /*09da*/ 	.byte	0xff
	.zero		1


	//----- nvinfo : EIATTR_NUM_MBARRIERS
	.align		4
.L_48:
        /*09dc*/ 	.byte	0x03, 0x38
        /*09de*/ 	.short	0x0024


	//----- nvinfo : EIATTR_EXIT_INSTR_OFFSETS
	.align		4
        /*09e0*/ 	.byte	0x04, 0x1c
        /*09e2*/ 	.short	(.L_50 - .L_49)


	//   ....[0]....
.L_49:
        /*09e4*/ 	.word	0x000029d0


	//   ....[1]....
        /*09e8*/ 	.word	0x00002ec0


	//   ....[2]....
        /*09ec*/ 	.word	0x00002f20


	//   ....[3]....
        /*09f0*/ 	.word	0x00003d40


	//   ....[4]....
        /*09f4*/ 	.word	0x00004f60


	//   ....[5]....
        /*09f8*/ 	.word	0x00004fa0


	//   ....[6]....
        /*09fc*/ 	.word	0x00009730


	//----- nvinfo : EIATTR_MAX_THREADS
	.align		4
.L_50:
        /*0a00*/ 	.byte	0x04, 0x05
        /*0a02*/ 	.short	(.L_52 - .L_51)
.L_51:
        /*0a04*/ 	.word	0x00000100
        /*0a08*/ 	.word	0x00000001
        /*0a0c*/ 	.word	0x00000001


	//----- nvinfo : EIATTR_CRS_STACK_SIZE
	.align		4
.L_52:
        /*0a10*/ 	.byte	0x04, 0x1e
        /*0a12*/ 	.short	(.L_54 - .L_53)
.L_53:
        /*0a14*/ 	.word	0x00000000


	//----- nvinfo : EIATTR_CBANK_PARAM_SIZE
	.align		4
.L_54:
        /*0a18*/ 	.byte	0x03, 0x19
        /*0a1a*/ 	.short	0x0800


	//----- nvinfo : EIATTR_PARAM_CBANK
	.align		4
        /*0a1c*/ 	.byte	0x04, 0x0a
        /*0a1e*/ 	.short	(.L_56 - .L_55)
	.align		4
.L_55:
        /*0a20*/ 	.word	index@(.nv.constant0._ZN7cutlass13device_kernelINS_4gemm6kernel13GemmUniversalIN4cute5tupleIJiiiiEEENS1_10collective13CollectiveMmaINS1_35MainloopSm100TmaUmmaWarpSpecializedILi5ELi2ELi4ENS5_IJNS4_1CILi2EEENSA_ILi1EEESC_EEEEENS5_IJNSA_ILi64EEENSA_ILi256EEENSA_ILi32EEEEEEaNS5_IJlSC_lEEEaSJ_NS4_8TiledMMAINS4_8MMA_AtomIJNS4_15SM100_MMA_S8_SSIaaiLi64ELi256ELNS4_4UMMA5MajorE0ELSO_0ELNSN_8SaturateE0EEEEEENS4_6LayoutINS5_IJSC_SC_SC_EEENS5_IJNSA_ILi0EEESU_SU_EEEEENS5_IJNS4_10UnderscoreESX_SX_EEEEENS4_13SM90_TMA_LOADENS4_14ComposedLayoutINS4_7SwizzleILi1ELi4ELi3EEENS4_18smem_ptr_flag_bitsILi8EEENSS_INS5_IJNSA_ILi8EEESH_EEENS5_IJSH_SC_EEEEEEEvNS4_8identityENS4_23SM90_TMA_LOAD_MULTICASTES1A_vS1B_EENS_8epilogue10collective18CollectiveEpilogueINS1E_23Sm100TmaWarpSpecializedILi4ELi2ELi32ELb0ELb0EEEJSI_NS5_IJNSS_ISF_SC_EES1J_EEEaSJ_aSJ_NS1E_6fusion15FusionCallbacksIS1I_NS1L_17LinearCombinationIaiaiLNS_15FloatRoundStyleE2EEESI_S1K_JEEENS4_5SM1004TMEM4LOAD26SM100_TMEM_LOAD_16dp32b32xES10_NS11_INS12_ILi2ELi4ELi3EEES15_NSS_INS5_IJS16_SF_EEENS5_IJSF_SC_EEEEEEENS4_39AutoVectorizingCopyWithAssumedAlignmentILi128EEENS4_14SM90_TMA_STOREES1Z_S21_S21_EEEvvEEEEvNT_6ParamsE)
        /*0a24*/ 	.short	0x0380
        /*0a26*/ 	.short	0x0800


	//----- nvinfo : EIATTR_SW_WAR
	.align		4
.L_56:
        /*0a28*/ 	.byte	0x04, 0x36
        /*0a2a*/ 	.short	(.L_58 - .L_57)
.L_57:
        /*0a2c*/ 	.word	0x00000008
.L_58:


//--------------------- .nv.callgraph             --------------------------
	.section	.nv.callgraph,"",@"SHT_CUDA_CALLGRAPH"
	.align	4
	.sectionentsize	8
	.align		4
        /*0000*/ 	.word	0x00000000
	.align		4
        /*0004*/ 	.word	0xffffffff
	.align		4
        /*0008*/ 	.word	index@(_ZN7cutlass13device_kernelINS_4gemm6kernel13GemmUniversalIN4cute5tupleIJiiiiEEENS1_10collective13CollectiveMmaINS1_35MainloopSm100TmaUmmaWarpSpecializedILi5ELi2ELi4ENS5_IJNS4_1CILi2EEENSA_ILi1EEESC_EEEEENS5_IJNSA_ILi64EEENSA_ILi256EEENSA_ILi32EEEEEEaNS5_IJlSC_lEEEaSJ_NS4_8TiledMMAINS4_8MMA_AtomIJNS4_15SM100_MMA_S8_SSIaaiLi64ELi256ELNS4_4UMMA5MajorE0ELSO_0ELNSN_8SaturateE0EEEEEENS4_6LayoutINS5_IJSC_SC_SC_EEENS5_IJNSA_ILi0EEESU_SU_EEEEENS5_IJNS4_10UnderscoreESX_SX_EEEEENS4_13SM90_TMA_LOADENS4_14ComposedLayoutINS4_7SwizzleILi1ELi4ELi3EEENS4_18smem_ptr_flag_bitsILi8EEENSS_INS5_IJNSA_ILi8EEESH_EEENS5_IJSH_SC_EEEEEEEvNS4_8identityENS4_23SM90_TMA_LOAD_MULTICASTES1A_vS1B_EENS_8epilogue10collective18CollectiveEpilogueINS1E_23Sm100TmaWarpSpecializedILi4ELi2ELi32ELb0ELb0EEEJSI_NS5_IJNSS_ISF_SC_EES1J_EEEaSJ_aSJ_NS1E_6fusion15FusionCallbacksIS1I_NS1L_17LinearCombinationIaiaiLNS_15FloatRoundStyleE2EEESI_S1K_JEEENS4_5SM1004TMEM4LOAD26SM100_TMEM_LOAD_16dp32b32xES10_NS11_INS12_ILi2ELi4ELi3EEES15_NSS_INS5_IJS16_SF_EEENS5_IJSF_SC_EEEEEEENS4_39AutoVectorizingCopyWithAssumedAlignmentILi128EEENS4_14SM90_TMA_STOREES1Z_S21_S21_EEEvvEEEEvNT_6ParamsE)
	.align		4
        /*000c*/ 	.word	index@(__assertfail)
	.align		4
        /*0010*/ 	.word	0x00000000
	.align		4
        /*0014*/ 	.word	0xfffffffe
	.align		4
        /*0018*/ 	.word	0x00000000
	.align		4
        /*001c*/ 	.word	0xfffffffd
	.align		4
        /*0020*/ 	.word	0x00000000
	.align		4
        /*0024*/ 	.word	0xfffffffc


//--------------------- .nv.constant4             --------------------------
	.section	.nv.constant4,"a",@progbits
	.align	8
	.align		8
.nv.constant4:
        /*0000*/ 	.dword	__assertfail
	.align		8
        /*0008*/ 	.dword	__unnamed_1
	.align		8
        /*0010*/ 	.dword	__unnamed_2
	.align		8
        /*0018*/ 	.dword	__unnamed_3
	.align		8
        /*0020*/ 	.dword	_ZN40_INTERNAL_81f8048c_4_k_cu_1e69f444_109194cuda3std3__45__cpo5beginE
	.align		8
        /*0028*/ 	.dword	_ZN40_INTERNAL_81f8048c_4_k_cu_1e69f444_109194cuda3std3__45__cpo3endE
	.align		8
        /*0030*/ 	.dword	_ZN40_INTERNAL_81f8048c_4_k_cu_1e69f444_109194cuda3std3__45__cpo6cbeginE
	.align		8
        /*0038*/ 	.dword	_ZN40_INTERNAL_81f8048c_4_k_cu_1e69f444_109194cuda3std3__45__cpo4cendE
	.align		8
        /*0040*/ 	.dword	_ZN40_INTERNAL_81f8048c_4_k_cu_1e69f444_109194cuda3std3__442_GLOBAL__N__81f8048c_4_k_cu_1e69f444_109196ignoreE
	.align		8
        /*0048*/ 	.dword	_ZN40_INTERNAL_81f8048c_4_k_cu_1e69f444_109194cuda3std3__419piecewise_constructE
	.align		8
        /*0050*/ 	.dword	_ZN40_INTERNAL_81f8048c_4_k_cu_1e69f444_109194cuda3std3__48in_placeE
	.align		8
        /*0058*/ 	.dword	_ZN40_INTERNAL_81f8048c_4_k_cu_1e69f444_109194cuda3std6ranges3__45__cpo4swapE
	.align		8
        /*0060*/ 	.dword	_ZN40_INTERNAL_81f8048c_4_k_cu_1e69f444_109194cuda3std6ranges3__45__cpo9iter_moveE
	.align		8
        /*0068*/ 	.dword	_ZN40_INTERNAL_81f8048c_4_k_cu_1e69f444_109194cute7productE
	.align		8
        /*0070*/ 	.dword	_ZN40_INTERNAL_81f8048c_4_k_cu_1e69f444_109194cute1_E
	.align		8
        /*0078*/ 	.dword	$str$25
	.align		8
        /*0080*/ 	.dword	$str$26
	.align		8
        /*0088*/ 	.dword	$str$27
	.align		8
        /*0090*/ 	.dword	$str$28


//--------------------- .text._ZN7cutlass13device_kernelINS_4gemm6kernel13GemmUniversalIN4cute5tupleIJiiiiEEENS1_10collective13CollectiveMmaINS1_35MainloopSm100TmaUmmaWarpSpecializedILi5ELi2ELi4ENS5_IJNS4_1CILi2EEENSA_ILi1EEESC_EEEEENS5_IJNSA_ILi64EEENSA_ILi256EEENSA_ILi32EEEEEEaNS5_IJlSC_lEEEaSJ_NS4_8TiledMMAINS4_8MMA_AtomIJNS4_15SM100_MMA_S8_SSIaaiLi64ELi256ELNS4_4UMMA5MajorE0ELSO_0ELNSN_8SaturateE0EEEEEENS4_6LayoutINS5_IJSC_SC_SC_EEENS5_IJNSA_ILi0EEESU_SU_EEEEENS5_IJNS4_10UnderscoreESX_SX_EEEEENS4_13SM90_TMA_LOADENS4_14ComposedLayoutINS4_7SwizzleILi1ELi4ELi3EEENS4_18smem_ptr_flag_bitsILi8EEENSS_INS5_IJNSA_ILi8EEESH_EEENS5_IJSH_SC_EEEEEEEvNS4_8identityENS4_23SM90_TMA_LOAD_MULTICASTES1A_vS1B_EENS_8epilogue10collective18CollectiveEpilogueINS1E_23Sm100TmaWarpSpecializedILi4ELi2ELi32ELb0ELb0EEEJSI_NS5_IJNSS_ISF_SC_EES1J_EEEaSJ_aSJ_NS1E_6fusion15FusionCallbacksIS1I_NS1L_17LinearCombinationIaiaiLNS_15FloatRoundStyleE2EEESI_S1K_JEEENS4_5SM1004TMEM4LOAD26SM100_TMEM_LOAD_16dp32b32xES10_NS11_INS12_ILi2ELi4ELi3EEES15_NSS_INS5_IJS16_SF_EEENS5_IJSF_SC_EEEEEEENS4_39AutoVectorizingCopyWithAssumedAlignmentILi128EEENS4_14SM90_TMA_STOREES1Z_S21_S21_EEEvvEEEEvNT_6ParamsE --------------------------
	.section	.text._ZN7cutlass13device_kernelINS_4gemm6kernel13GemmUniversalIN4cute5tupleIJiiiiEEENS1_10collective13CollectiveMmaINS1_35MainloopSm100TmaUmmaWarpSpecializedILi5ELi2ELi4ENS5_IJNS4_1CILi2EEENSA_ILi1EEESC_EEEEENS5_IJNSA_ILi64EEENSA_ILi256EEENSA_ILi32EEEEEEaNS5_IJlSC_lEEEaSJ_NS4_8TiledMMAINS4_8MMA_AtomIJNS4_15SM100_MMA_S8_SSIaaiLi64ELi256ELNS4_4UMMA5MajorE0ELSO_0ELNSN_8SaturateE0EEEEEENS4_6LayoutINS5_IJSC_SC_SC_EEENS5_IJNSA_ILi0EEESU_SU_EEEEENS5_IJNS4_10UnderscoreESX_SX_EEEEENS4_13SM90_TMA_LOADENS4_14ComposedLayoutINS4_7SwizzleILi1ELi4ELi3EEENS4_18smem_ptr_flag_bitsILi8EEENSS_INS5_IJNSA_ILi8EEESH_EEENS5_IJSH_SC_EEEEEEEvNS4_8identityENS4_23SM90_TMA_LOAD_MULTICASTES1A_vS1B_EENS_8epilogue10collective18CollectiveEpilogueINS1E_23Sm100TmaWarpSpecializedILi4ELi2ELi32ELb0ELb0EEEJSI_NS5_IJNSS_ISF_SC_EES1J_EEEaSJ_aSJ_NS1E_6fusion15FusionCallbacksIS1I_NS1L_17LinearCombinationIaiaiLNS_15FloatRoundStyleE2EEESI_S1K_JEEENS4_5SM1004TMEM4LOAD26SM100_TMEM_LOAD_16dp32b32xES10_NS11_INS12_ILi2ELi4ELi3EEES15_NSS_INS5_IJS16_SF_EEENS5_IJSF_SC_EEEEEEENS4_39AutoVectorizingCopyWithAssumedAlignmentILi128EEENS4_14SM90_TMA_STOREES1Z_S21_S21_EEEvvEEEEvNT_6ParamsE,"ax",@progbits
	.align	128
.text._ZN7cutlass13device_kernelINS_4gemm6kernel13GemmUniversalIN4cute5tupleIJiiiiEEENS1_10collective13CollectiveMmaINS1_35MainloopSm100TmaUmmaWarpSpecializedILi5ELi2ELi4ENS5_IJNS4_1CILi2EEENSA_ILi1EEESC_EEEEENS5_IJNSA_ILi64EEENSA_ILi256EEENSA_ILi32EEEEEEaNS5_IJlSC_lEEEaSJ_NS4_8TiledMMAINS4_8MMA_AtomIJNS4_15SM100_MMA_S8_SSIaaiLi64ELi256ELNS4_4UMMA5MajorE0ELSO_0ELNSN_8SaturateE0EEEEEENS4_6LayoutINS5_IJSC_SC_SC_EEENS5_IJNSA_ILi0EEESU_SU_EEEEENS5_IJNS4_10UnderscoreESX_SX_EEEEENS4_13SM90_TMA_LOADENS4_14ComposedLayoutINS4_7SwizzleILi1ELi4ELi3EEENS4_18smem_ptr_flag_bitsILi8EEENSS_INS5_IJNSA_ILi8EEESH_EEENS5_IJSH_SC_EEEEEEEvNS4_8identityENS4_23SM90_TMA_LOAD_MULTICASTES1A_vS1B_EENS_8epilogue10collective18CollectiveEpilogueINS1E_23Sm100TmaWarpSpecializedILi4ELi2ELi32ELb0ELb0EEEJSI_NS5_IJNSS_ISF_SC_EES1J_EEEaSJ_aSJ_NS1E_6fusion15FusionCallbacksIS1I_NS1L_17LinearCombinationIaiaiLNS_15FloatRoundStyleE2EEESI_S1K_JEEENS4_5SM1004TMEM4LOAD26SM100_TMEM_LOAD_16dp32b32xES10_NS11_INS12_ILi2ELi4ELi3EEES15_NSS_INS5_IJS16_SF_EEENS5_IJSF_SC_EEEEEEENS4_39AutoVectorizingCopyWithAssumedAlignmentILi128EEENS4_14SM90_TMA_STOREES1Z_S21_S21_EEEvvEEEEvNT_6ParamsE:
        .type           _ZN7cutlass13device_kernelINS_4gemm6kernel13GemmUniversalIN4cute5tupleIJiiiiEEENS1_10collective13CollectiveMmaINS1_35MainloopSm100TmaUmmaWarpSpecializedILi5ELi2ELi4ENS5_IJNS4_1CILi2EEENSA_ILi1EEESC_EEEEENS5_IJNSA_ILi64EEENSA_ILi256EEENSA_ILi32EEEEEEaNS5_IJlSC_lEEEaSJ_NS4_8TiledMMAINS4_8MMA_AtomIJNS4_15SM100_MMA_S8_SSIaaiLi64ELi256ELNS4_4UMMA5MajorE0ELSO_0ELNSN_8SaturateE0EEEEEENS4_6LayoutINS5_IJSC_SC_SC_EEENS5_IJNSA_ILi0EEESU_SU_EEEEENS5_IJNS4_10UnderscoreESX_SX_EEEEENS4_13SM90_TMA_LOADENS4_14ComposedLayoutINS4_7SwizzleILi1ELi4ELi3EEENS4_18smem_ptr_flag_bitsILi8EEENSS_INS5_IJNSA_ILi8EEESH_EEENS5_IJSH_SC_EEEEEEEvNS4_8identityENS4_23SM90_TMA_LOAD_MULTICASTES1A_vS1B_EENS_8epilogue10collective18CollectiveEpilogueINS1E_23Sm100TmaWarpSpecializedILi4ELi2ELi32ELb0ELb0EEEJSI_NS5_IJNSS_ISF_SC_EES1J_EEEaSJ_aSJ_NS1E_6fusion15FusionCallbacksIS1I_NS1L_17LinearCombinationIaiaiLNS_15FloatRoundStyleE2EEESI_S1K_JEEENS4_5SM1004TMEM4LOAD26SM100_TMEM_LOAD_16dp32b32xES10_NS11_INS12_ILi2ELi4ELi3EEES15_NSS_INS5_IJS16_SF_EEENS5_IJSF_SC_EEEEEEENS4_39AutoVectorizingCopyWithAssumedAlignmentILi128EEENS4_14SM90_TMA_STOREES1Z_S21_S21_EEEvvEEEEvNT_6ParamsE,@function
        .size           _ZN7cutlass13device_kernelINS_4gemm6kernel13GemmUniversalIN4cute5tupleIJiiiiEEENS1_10collective13CollectiveMmaINS1_35MainloopSm100TmaUmmaWarpSpecializedILi5ELi2ELi4ENS5_IJNS4_1CILi2EEENSA_ILi1EEESC_EEEEENS5_IJNSA_ILi64EEENSA_ILi256EEENSA_ILi32EEEEEEaNS5_IJlSC_lEEEaSJ_NS4_8TiledMMAINS4_8MMA_AtomIJNS4_15SM100_MMA_S8_SSIaaiLi64ELi256ELNS4_4UMMA5MajorE0ELSO_0ELNSN_8SaturateE0EEEEEENS4_6LayoutINS5_IJSC_SC_SC_EEENS5_IJNSA_ILi0EEESU_SU_EEEEENS5_IJNS4_10UnderscoreESX_SX_EEEEENS4_13SM90_TMA_LOADENS4_14ComposedLayoutINS4_7SwizzleILi1ELi4ELi3EEENS4_18smem_ptr_flag_bitsILi8EEENSS_INS5_IJNSA_ILi8EEESH_EEENS5_IJSH_SC_EEEEEEEvNS4_8identityENS4_23SM90_TMA_LOAD_MULTICASTES1A_vS1B_EENS_8epilogue10collective18CollectiveEpilogueINS1E_23Sm100TmaWarpSpecializedILi4ELi2ELi32ELb0ELb0EEEJSI_NS5_IJNSS_ISF_SC_EES1J_EEEaSJ_aSJ_NS1E_6fusion15FusionCallbacksIS1I_NS1L_17LinearCombinationIaiaiLNS_15FloatRoundStyleE2EEESI_S1K_JEEENS4_5SM1004TMEM4LOAD26SM100_TMEM_LOAD_16dp32b32xES10_NS11_INS12_ILi2ELi4ELi3EEES15_NSS_INS5_IJS16_SF_EEENS5_IJSF_SC_EEEEEEENS4_39AutoVectorizingCopyWithAssumedAlignmentILi128EEENS4_14SM90_TMA_STOREES1Z_S21_S21_EEEvvEEEEvNT_6ParamsE,(.L_x_180 - _ZN7cutlass13device_kernelINS_4gemm6kernel13GemmUniversalIN4cute5tupleIJiiiiEEENS1_10collective13CollectiveMmaINS1_35MainloopSm100TmaUmmaWarpSpecializedILi5ELi2ELi4ENS5_IJNS4_1CILi2EEENSA_ILi1EEESC_EEEEENS5_IJNSA_ILi64EEENSA_ILi256EEENSA_ILi32EEEEEEaNS5_IJlSC_lEEEaSJ_NS4_8TiledMMAINS4_8MMA_AtomIJNS4_15SM100_MMA_S8_SSIaaiLi64ELi256ELNS4_4UMMA5MajorE0ELSO_0ELNSN_8SaturateE0EEEEEENS4_6LayoutINS5_IJSC_SC_SC_EEENS5_IJNSA_ILi0EEESU_SU_EEEEENS5_IJNS4_10UnderscoreESX_SX_EEEEENS4_13SM90_TMA_LOADENS4_14ComposedLayoutINS4_7SwizzleILi1ELi4ELi3EEENS4_18smem_ptr_flag_bitsILi8EEENSS_INS5_IJNSA_ILi8EEESH_EEENS5_IJSH_SC_EEEEEEEvNS4_8identityENS4_23SM90_TMA_LOAD_MULTICASTES1A_vS1B_EENS_8epilogue10collective18CollectiveEpilogueINS1E_23Sm100TmaWarpSpecializedILi4ELi2ELi32ELb0ELb0EEEJSI_NS5_IJNSS_ISF_SC_EES1J_EEEaSJ_aSJ_NS1E_6fusion15FusionCallbacksIS1I_NS1L_17LinearCombinationIaiaiLNS_15FloatRoundStyleE2EEESI_S1K_JEEENS4_5SM1004TMEM4LOAD26SM100_TMEM_LOAD_16dp32b32xES10_NS11_INS12_ILi2ELi4ELi3EEES15_NSS_INS5_IJS16_SF_EEENS5_IJSF_SC_EEEEEEENS4_39AutoVectorizingCopyWithAssumedAlignmentILi128EEENS4_14SM90_TMA_STOREES1Z_S21_S21_EEEvvEEEEvNT_6ParamsE)
        .other          _ZN7cutlass13device_kernelINS_4gemm6kernel13GemmUniversalIN4cute5tupleIJiiiiEEENS1_10collective13CollectiveMmaINS1_35MainloopSm100TmaUmmaWarpSpecializedILi5ELi2ELi4ENS5_IJNS4_1CILi2EEENSA_ILi1EEESC_EEEEENS5_IJNSA_ILi64EEENSA_ILi256EEENSA_ILi32EEEEEEaNS5_IJlSC_lEEEaSJ_NS4_8TiledMMAINS4_8MMA_AtomIJNS4_15SM100_MMA_S8_SSIaaiLi64ELi256ELNS4_4UMMA5MajorE0ELSO_0ELNSN_8SaturateE0EEEEEENS4_6LayoutINS5_IJSC_SC_SC_EEENS5_IJNSA_ILi0EEESU_SU_EEEEENS5_IJNS4_10UnderscoreESX_SX_EEEEENS4_13SM90_TMA_LOADENS4_14ComposedLayoutINS4_7SwizzleILi1ELi4ELi3EEENS4_18smem_ptr_flag_bitsILi8EEENSS_INS5_IJNSA_ILi8EEESH_EEENS5_IJSH_SC_EEEEEEEvNS4_8identityENS4_23SM90_TMA_LOAD_MULTICASTES1A_vS1B_EENS_8epilogue10collective18CollectiveEpilogueINS1E_23Sm100TmaWarpSpecializedILi4ELi2ELi32ELb0ELb0EEEJSI_NS5_IJNSS_ISF_SC_EES1J_EEEaSJ_aSJ_NS1E_6fusion15FusionCallbacksIS1I_NS1L_17LinearCombinationIaiaiLNS_15FloatRoundStyleE2EEESI_S1K_JEEENS4_5SM1004TMEM4LOAD26SM100_TMEM_LOAD_16dp32b32xES10_NS11_INS12_ILi2ELi4ELi3EEES15_NSS_INS5_IJS16_SF_EEENS5_IJSF_SC_EEEEEEENS4_39AutoVectorizingCopyWithAssumedAlignmentILi128EEENS4_14SM90_TMA_STOREES1Z_S21_S21_EEEvvEEEEvNT_6ParamsE,@"STO_CUDA_ENTRY STV_DEFAULT"
_ZN7cutlass13device_kernelINS_4gemm6kernel13GemmUniversalIN4cute5tupleIJiiiiEEENS1_10collective13CollectiveMmaINS1_35MainloopSm100TmaUmmaWarpSpecializedILi5ELi2ELi4ENS5_IJNS4_1CILi2EEENSA_ILi1EEESC_EEEEENS5_IJNSA_ILi64EEENSA_ILi256EEENSA_ILi32EEEEEEaNS5_IJlSC_lEEEaSJ_NS4_8TiledMMAINS4_8MMA_AtomIJNS4_15SM100_MMA_S8_SSIaaiLi64ELi256ELNS4_4UMMA5MajorE0ELSO_0ELNSN_8SaturateE0EEEEEENS4_6LayoutINS5_IJSC_SC_SC_EEENS5_IJNSA_ILi0EEESU_SU_EEEEENS5_IJNS4_10UnderscoreESX_SX_EEEEENS4_13SM90_TMA_LOADENS4_14ComposedLayoutINS4_7SwizzleILi1ELi4ELi3EEENS4_18smem_ptr_flag_bitsILi8EEENSS_INS5_IJNSA_ILi8EEESH_EEENS5_IJSH_SC_EEEEEEEvNS4_8identityENS4_23SM90_TMA_LOAD_MULTICASTES1A_vS1B_EENS_8epilogue10collective18CollectiveEpilogueINS1E_23Sm100TmaWarpSpecializedILi4ELi2ELi32ELb0ELb0EEEJSI_NS5_IJNSS_ISF_SC_EES1J_EEEaSJ_aSJ_NS1E_6fusion15FusionCallbacksIS1I_NS1L_17LinearCombinationIaiaiLNS_15FloatRoundStyleE2EEESI_S1K_JEEENS4_5SM1004TMEM4LOAD26SM100_TMEM_LOAD_16dp32b32xES10_NS11_INS12_ILi2ELi4ELi3EEES15_NSS_INS5_IJS16_SF_EEENS5_IJSF_SC_EEEEEEENS4_39AutoVectorizingCopyWithAssumedAlignmentILi128EEENS4_14SM90_TMA_STOREES1Z_S21_S21_EEEvvEEEEvNT_6ParamsE:
[----:B------:R-:W1:Y:S01]  /*0000*/  LDC R1, c[0x0][0x37c] ;  /* 0x0000df00ff017b82 */ /* 0x000e620000000800 */
[----:B------:R-:W2:Y:S01]  /*0010*/  S2R R85, SR_TID.X ;  /* 0x0000000000557919 */ /* 0x000ea20000002100 */
[----:B------:R-:W3:Y:S01]  /*0020*/  LDCU.64 UR8, c[0x0][0x890] ;  /* 0x00011200ff0877ac */ /* 0x000ee20008000a00 */
[----:B------:R-:W-:Y:S02]  /*0030*/  PRMT R74, RZ, 0x7610, R74 ;  /* 0x00007610ff4a7816 */ /* 0x000fe4000000004a */
[----:B------:R-:W-:Y:S01]  /*0040*/  ELECT P3, URZ, PT ;  /* 0x0000000000ff782f */ /* 0x000fe20003860000 */
[----:B---3--:R-:W-:-:S04]  /*0050*/  UISETP.NE.U32.AND UP0, UPT, UR8, URZ, UPT ;  /* 0x000000ff0800728c */ /* 0x008fc8000bf05070 */
[----:B------:R-:W-:Y:S01]  /*0060*/  UISETP.NE.AND.EX UP0, UPT, UR9, URZ, UPT, UP0 ;  /* 0x000000ff0900728c */ /* 0x000fe2000bf05300 */
[----:B--2---:R-:W-:-:S05]  /*0070*/  SHF.R.U32.HI R75, RZ, 0x5, R85 ;  /* 0x00000005ff4b7819 */ /* 0x004fca0000011655 */
[----:B------:R-:W2:Y:S02]  /*0080*/  SHFL.IDX PT, R0, R75, RZ, 0x1f ;  /* 0x00001fff4b007589 */ /* 0x000ea400000e0000 */
[----:B--2---:R-:W-:Y:S01]  /*0090*/  R2UR UR18, R0 ;  /* 0x00000000001272ca */ /* 0x004fe200000e0000 */
[----:B-1----:R-:W-:-:S14]  /*00a0*/  BRA.U UP0, `(.L_x_0) ;  /* 0x0000000100307547 */ /* 0x002fdc000b800000 */
[----:B------:R-:W1:Y:S02]  /*00b0*/  LDCU.64 UR4, c[0x0][0x888] ;  /* 0x00011100ff0477ac */ /* 0x000e640008000a00 */
[----:B-1----:R-:W-:-:S04]  /*00c0*/  UISETP.NE.U32.AND UP0, UPT, UR4, URZ, UPT ;  /* 0x000000ff0400728c */ /* 0x002fc8000bf05070 */
[----:B------:R-:W-:-:S09]  /*00d0*/  UISETP.NE.AND.EX UP0, UPT, UR5, URZ, UPT, UP0 ;  /* 0x000000ff0500728c */ /* 0x000fd2000bf05300 */
[----:B------:R-:W-:Y:S05]  /*00e0*/  BRA.U !UP0, `(.L_x_1) ;  /* 0x0000000108147547 */ /* 0x000fea000b800000 */
[----:B------:R-:W1:Y:S01]  /*00f0*/  LDC.64 R40, c[0x0][0x888] ;  /* 0x00022200ff287b82 */ /* 0x000e620000000a00 */
[----:B------:R-:W1:Y:S02]  /*0100*/  LDCU.64 UR4, c[0x0][0x358] ;  /* 0x00006b00ff0477ac */ /* 0x000e640008000a00 */
[----:B-1----:R1:W5:Y:S01]  /*0110*/  LDG.E R40, desc[UR4][R40.64] ;  /* 0x0000000428287981 */ /* 0x002362000c1e1900 */
[----:B------:R-:W-:Y:S01]  /*0120*/  HFMA2 R74, -RZ, RZ, 0, 5.9604644775390625e-08 ;  /* 0x00000001ff4a7431 */ /* 0x000fe200000001ff */
[----:B------:R-:W-:Y:S05]  /*0130*/  BRA `(.L_x_0) ;  /* 0x00000000000c7947 */ /* 0x000fea0003800000 */
.L_x_1:
[----:B------:R-:W1:Y:S01]  /*0140*/  LDCU UR4, c[0x0][0x880] ;  /* 0x00011000ff0477ac */ /* 0x000e620008000800 */
[----:B------:R-:W-:Y:S01]  /*0150*/  HFMA2 R74, -RZ, RZ, 0, 5.9604644775390625e-08 ;  /* 0x00000001ff4a7431 */ /* 0x000fe200000001ff */
[----:B-1----:R-:W-:-:S07]  /*0160*/  MOV R40, UR4 ;  /* 0x0000000400287c02 */ /* 0x002fce0008000f00 */
.L_x_0:
[----:B------:R-:W2:Y:S02]  /*0170*/  LDCU.64 UR4, c[0x0][0x8b0] ;  /* 0x00011600ff0477ac */ /* 0x000ea40008000a00 */
[----:B--2---:R-:W-:-:S04]  /*0180*/  UISETP.NE.U32.AND UP0, UPT, UR4, URZ, UPT ;  /* 0x000000ff0400728c */ /* 0x004fc8000bf05070 */
[----:B------:R-:W-:-:S09]  /*0190*/  UISETP.NE.AND.EX UP0, UPT, UR5, URZ, UPT, UP0 ;  /* 0x000000ff0500728c */ /* 0x000fd2000bf05300 */
[----:B------:R-:W-:Y:S05]  /*01a0*/  BRA.U UP0, `(.L_x_2) ;  /* 0x0000000100287547 */ /* 0x000fea000b800000 */
[----:B------:R-:W2:Y:S02]  /*01b0*/  LDCU.64 UR4, c[0x0][0x8a8] ;  /* 0x00011500ff0477ac */ /* 0x000ea40008000a00 */
[----:B--2---:R-:W-:-:S04]  /*01c0*/  UISETP.NE.U32.AND UP0, UPT, UR4, URZ, UPT ;  /* 0x000000ff0400728c */ /* 0x004fc8000bf05070 */
[----:B------:R-:W-:-:S09]  /*01d0*/  UISETP.NE.AND.EX UP0, UPT, UR5, URZ, UPT, UP0 ;  /* 0x000000ff0500728c */ /* 0x000fd2000bf05300 */
[----:B------:R-:W-:Y:S05]  /*01e0*/  BRA.U !UP0, `(.L_x_3) ;  /* 0x0000000108107547 */ /* 0x000fea000b800000 */
[----:B------:R-:W2:Y:S01]  /*01f0*/  LDC.64 R38, c[0x0][0x8a8] ;  /* 0x00022a00ff267b82 */ /* 0x000ea20000000a00 */
[----:B------:R-:W2:Y:S02]  /*0200*/  LDCU.64 UR4, c[0x0][0x358] ;  /* 0x00006b00ff0477ac */ /* 0x000ea40008000a00 */
[----:B--2---:R2:W5:Y:S01]  /*0210*/  LDG.E R38, desc[UR4][R38.64] ;  /* 0x0000000426267981 */ /* 0x004562000c1e1900 */
[----:B------:R-:W-:Y:S05]  /*0220*/  BRA `(.L_x_2) ;  /* 0x0000000000087947 */ /* 0x000fea0003800000 */
.L_x_3:
[----:B------:R-:W2:Y:S02]  /*0230*/  LDCU UR4, c[0x0][0x8a0] ;  /* 0x00011400ff0477ac */ /* 0x000ea40008000800 */
[----:B--2---:R-:W-:Y:S02]  /*0240*/  MOV R38, UR4 ;  /* 0x0000000400267c02 */ /* 0x004fe40008000f00 */
.L_x_2:
[----:B------:R-:W-:Y:S01]  /*0250*/  IMAD.U32 R0, RZ, RZ, UR18 ;  /* 0x00000012ff007e24 */ /* 0x000fe2000f8e00ff */
[----:B------:R-:W-:Y:S04]  /*0260*/  BSSY.RECONVERGENT B0, `(.L_x_4) ;  /* 0x000000c000007945 */ /* 0x000fe80003800200 */
[C---:B------:R-:W-:Y:S02]  /*0270*/  ISETP.NE.OR P1, PT, R0.reuse, 0x1, !P3 ;  /* 0x000000010000780c */ /* 0x040fe40005f25670 */
[----:B------:R-:W-:-:S11]  /*0280*/  ISETP.NE.OR P0, PT, R0, 0x3, !P3 ;  /* 0x000000030000780c */ /* 0x000fd60005f05670 */
[----:B------:R-:W-:Y:S05]  /*0290*/  @P1 BRA `(.L_x_5) ;  /* 0x0000000000201947 */ /* 0x000fea0003800000 */
[----:B------:R-:W3:Y:S02]  /*02a0*/  LDCU.64 UR4, c[0x0][0x348] ;  /* 0x00006900ff0477ac */ /* 0x000ee40008000a00 */
[----:B---3--:R-:W-:Y:S02]  /*02b0*/  UIADD3 UR6, UP1, UPT, UR4, 0x80, URZ ;  /* 0x0000008004067890 */ /* 0x008fe4000ff3e0ff */
[----:B------:R-:W-:Y:S02]  /*02c0*/  UIADD3 UR4, UP0, UPT, UR4, 0x180, URZ ;  /* 0x0000018004047890 */ /* 0x000fe4000ff1e0ff */
[----:B------:R-:W-:Y:S02]  /*02d0*/  UIADD3.X UR7, UPT, UPT, URZ, UR5, URZ, UP1, !UPT ;  /* 0x00000005ff077290 */ /* 0x000fe40008ffe4ff */
[----:B------:R-:W-:-:S07]  /*02e0*/  UIADD3.X UR5, UPT, UPT, URZ, UR5, URZ, UP0, !UPT ;  /* 0x00000005ff057290 */ /* 0x000fce00087fe4ff */
[----:B------:R3:W-:Y:S02]  /*02f0*/  UTMACCTL.PF [UR6] ;  /* 0x00000000060079b9 */ /* 0x0007e40008040000 */
[----:B------:R3:W-:Y:S02]  /*0300*/  UTMACCTL.PF [UR4] ;  /* 0x00000000040079b9 */ /* 0x0007e40008040000 */
[----:B---3--:R-:W-:Y:S01]  /*0310*/  NOP ;  /* 0x0000000000007918 */ /* 0x008fe20000000000 */
.L_x_5:
[----:B------:R-:W-:Y:S05]  /*0320*/  BSYNC.RECONVERGENT B0 ;  /* 0x0000000000007941 */ /* 0x000fea0003800200 */
.L_x_4:
[----:B------:R-:W-:Y:S04]  /*0330*/  BSSY.RECONVERGENT B0, `(.L_x_6) ;  /* 0x000000a000007945 */ /* 0x000fe80003800200 */
        /* <DEDUP_REMOVED lines=9> */
.L_x_7:
[----:B------:R-:W-:Y:S05]  /*03d0*/  BSYNC.RECONVERGENT B0 ;  /* 0x0000000000007941 */ /* 0x000fea0003800200 */
.L_x_6:
[----:B------:R-:W3:Y:S01]  /*03e0*/  LDCU.64 UR4, c[0x0][0x888] ;  /* 0x00011100ff0477ac */ /* 0x000ee20008000a00 */
[----:B------:R-:W-:Y:S02]  /*03f0*/  UISETP.EQ.U32.AND UP2, UPT, UR8, URZ, UPT ;  /* 0x000000ff0800728c */ /* 0x000fe4000bf42070 */
[----:B------:R-:W-:Y:S02]  /*0400*/  UPLOP3.LUT UP3, UPT, UPT, UPT, UPT, 0x80, 0x8 ;  /* 0x000000000008789c */ /* 0x000fe40003f6f070 */
[----:B---3--:R-:W-:-:S04]  /*0410*/  UISETP.NE.U32.AND UP0, UPT, UR4, URZ, UPT ;  /* 0x000000ff0400728c */ /* 0x008fc8000bf05070 */
[----:B------:R-:W-:-:S04]  /*0420*/  UISETP.NE.AND.EX UP1, UPT, UR5, URZ, UPT, UP0 ;  /* 0x000000ff0500728c */ /* 0x000fc8000bf25300 */
[----:B------:R-:W-:-:S04]  /*0430*/  UISETP.EQ.OR.EX UP4, UPT, UR9, URZ, !UP1, UP2 ;  /* 0x000000ff0900728c */ /* 0x000fc8000cf82720 */
[----:B------:R-:W-:-:S06]  /*0440*/  UP2UR UR4, UPR, URZ, 0x10 ;  /* 0x00000010ff047883 */ /* 0x000fcc0008000000 */
[----:B------:R-:W-:Y:S01]  /*0450*/  MOV R78, UR4 ;  /* 0x00000004004e7c02 */ /* 0x000fe20008000f00 */
[----:B------:R-:W-:Y:S06]  /*0460*/  BRA.U !UP4, `(.L_x_8) ;  /* 0x000000010c207547 */ /* 0x000fec000b800000 */
[----:B-----5:R-:W-:Y:S01]  /*0470*/  R2UR UR5, R40 ;  /* 0x00000000280572ca */ /* 0x020fe200000e0000 */
[----:B------:R-:W-:Y:S02]  /*0480*/  UISETP.NE.U32.AND UP2, UPT, UR8, URZ, UPT ;  /* 0x000000ff0800728c */ /* 0x000fe4000bf45070 */
[----:B------:R-:W-:Y:S02]  /*0490*/  USEL UR4, URZ, 0xffffffff, UP1 ;  /* 0xffffffffff047887 */ /* 0x000fe40008800000 */
[----:B------:R-:W-:-:S08]  /*04a0*/  UISETP.NE.AND.EX UP2, UPT, UR9, URZ, UPT, UP2 ;  /* 0x000000ff0900728c */ /* 0x000fd0000bf45320 */
[----:B------:R-:W-:-:S04]  /*04b0*/  UISETP.NE.AND UP0, UPT, UR5, URZ, UPT ;  /* 0x000000ff0500728c */ /* 0x000fc8000bf05270 */
[----:B------:R-:W-:-:S04]  /*04c0*/  @!UP2 USEL UR4, URZ, 0xffffffff, UP0 ;  /* 0xffffffffff04a887 */ /* 0x000fc80008000000 */
[----:B------:R-:W-:-:S04]  /*04d0*/  ULOP3.LUT UR4, UR4, 0x1, URZ, 0xc0, !UPT ;  /* 0x0000000104047892 */ /* 0x000fc8000f8ec0ff */
[----:B------:R-:W-:Y:S02]  /*04e0*/  UISETP.NE.U32.AND UP3, UPT, UR4, 0x1, UPT ;  /* 0x000000010400788c */ /* 0x000fe4000bf65070 */
.L_x_8:
[----:B------:R-:W3:Y:S01]  /*04f0*/  SHFL.IDX PT, R2, R75, RZ, 0x1f ;  /* 0x00001fff4b027589 */ /* 0x000ee200000e0000 */
[----:B------:R-:W-:Y:S01]  /*0500*/  UISETP.NE.AND UP6, UPT, UR18, 0x2, UPT ;  /* 0x000000021200788c */ /* 0x000fe2000bfc5270 */
[----:B---3--:R-:W-:-:S13]  /*0510*/  ISETP.NE.AND P0, PT, R2, RZ, PT ;  /* 0x000000ff0200720c */ /* 0x008fda0003f05270 */
[----:B------:R-:W-:Y:S05]  /*0520*/  @P0 BRA `(.L_x_9) ;  /* 0x0000000000600947 */ /* 0x000fea0003800000 */
[----:B------:R-:W3:Y:S01]  /*0530*/  S2UR UR4, SR_CgaCtaId ;  /* 0x00000000000479c3 */ /* 0x000ee20000008800 */
[----:B------:R-:W-:Y:S01]  /*0540*/  UMOV UR5, 0x400 ;  /* 0x0000040000057882 */ /* 0x000fe20000000000 */
[----:B------:R-:W-:Y:S01]  /*0550*/  UMOV UR8, 0x1 ;  /* 0x0000000100087882 */ /* 0x000fe20000000000 */
[----:B------:R-:W-:Y:S01]  /*0560*/  UMOV UR6, 0x2 ;  /* 0x0000000200067882 */ /* 0x000fe20000000000 */
[----:B------:R-:W-:-:S04]  /*0570*/  UIADD3 UR8, UPT, UPT, -UR8, 0x100000, URZ ;  /* 0x0010000008087890 */ /* 0x000fc8000fffe1ff */
[----:B------:R-:W-:Y:S02]  /*0580*/  USHF.L.U32 UR9, UR8, 0xb, URZ ;  /* 0x0000000b08097899 */ /* 0x000fe400080006ff */
[----:B------:R-:W-:Y:S02]  /*0590*/  USHF.L.U32 UR8, UR8, 0x1, URZ ;  /* 0x0000000108087899 */ /* 0x000fe400080006ff */
[----:B------:R-:W-:-:S04]  /*05a0*/  UIADD3 UR6, UPT, UPT, -UR6, 0x100000, URZ ;  /* 0x0010000006067890 */ /* 0x000fc8000fffe1ff */
[----:B------:R-:W-:Y:S02]  /*05b0*/  USHF.L.U32 UR7, UR6, 0xb, URZ ;  /* 0x0000000b06077899 */ /* 0x000fe400080006ff */
[----:B------:R-:W-:Y:S01]  /*05c0*/  USHF.L.U32 UR6, UR6, 0x1, URZ ;  /* 0x0000000106067899 */ /* 0x000fe200080006ff */
[----:B------:R-:W-:Y:S01]  /*05d0*/  ELECT P0, URZ, PT ;  /* 0x0000000000ff782f */ /* 0x000fe20003800000 */
[----:B---3--:R-:W-:Y:S01]  /*05e0*/  ULEA UR4, UR4, UR5, 0x18 ;  /* 0x0000000504047291 */ /* 0x008fe2000f8ec0ff */
[----:B------:R-:W3:Y:S11]  /*05f0*/  FENCE.VIEW.ASYNC.S ;  /* 0x00000000000073c6 */ /* 0x000ef60000000000 */
[----:B---3--:R3:W4:Y:S01]  /*0600*/  SYNCS.EXCH.64 URZ, [UR4], UR8 ;  /* 0x0000000804ff75b2 */ /* 0x0087220008000100 */
[----:B------:R3:W1:Y:S01]  /*0610*/  SYNCS.EXCH.64 URZ, [UR4+0x28], UR6 ;  /* 0x0000280604ff75b2 */ /* 0x0006620008000100 */
        /* <DEDUP_REMOVED lines=8> */
[----:B------:R-:W-:Y:S01]  /*06a0*/  NOP ;  /* 0x0000000000007918 */ /* 0x000fe20000000000 */
.L_x_9:
[----:B------:R-:W2:Y:S01]  /*06b0*/  SHFL.IDX PT, R2, R75, RZ, 0x1f ;  /* 0x00001fff4b027589 */ /* 0x000ea200000e0000 */
[----:B------:R-:W-:Y:S01]  /*06c0*/  NOP ;  /* 0x0000000000007918 */ /* 0x000fe20000000000 */
[----:B--2---:R-:W-:-:S13]  /*06d0*/  ISETP.NE.AND P0, PT, R2, 0x1, PT ;  /* 0x000000010200780c */ /* 0x004fda0003f05270 */
[----:B------:R-:W-:Y:S05]  /*06e0*/  @P0 BRA `(.L_x_10) ;  /* 0x0000000000580947 */ /* 0x000fea0003800000 */
[----:B---3--:R-:W2:Y:S01]  /*06f0*/  S2UR UR4, SR_CgaCtaId ;  /* 0x00000000000479c3 */ /* 0x008ea20000008800 */
        /* <DEDUP_REMOVED lines=10> */
[----:B--2---:R-:W-:Y:S01]  /*07a0*/  ULEA UR4, UR4, UR5, 0x18 ;  /* 0x0000000504047291 */ /* 0x004fe2000f8ec0ff */
[----:B------:R-:W2:Y:S11]  /*07b0*/  FENCE.VIEW.ASYNC.S ;  /* 0x00000000000073c6 */ /* 0x000eb60000000000 */
[----:B--2---:R2:W3:Y:S01]  /*07c0*/  SYNCS.EXCH.64 URZ, [UR4+0x50], UR8 ;  /* 0x0000500804ff75b2 */ /* 0x0044e20008000100 */
        /* <DEDUP_REMOVED lines=8> */
.L_x_10:
[----:B------:R-:W4:Y:S01]  /*0850*/  SHFL.IDX PT, R2, R75, RZ, 0x1f ;  /* 0x00001fff4b027589 */ /* 0x000f2200000e0000 */
[----:B------:R-:W-:Y:S01]  /*0860*/  NOP ;  /* 0x0000000000007918 */ /* 0x000fe20000000000 */
[----:B----4-:R-:W-:-:S13]  /*0870*/  ISETP.NE.AND P0, PT, R2, 0x3, PT ;  /* 0x000000030200780c */ /* 0x010fda0003f05270 */
[----:B------:R-:W-:Y:S05]  /*0880*/  @P0 BRA `(.L_x_11) ;  /* 0x0000000000300947 */ /* 0x000fea0003800000 */
[----:B--23--:R-:W2:Y:S01]  /*0890*/  S2UR UR4, SR_CgaCtaId ;  /* 0x00000000000479c3 */ /* 0x00cea20000008800 */
[----:B------:R-:W-:Y:S01]  /*08a0*/  UMOV UR6, 0x400 ;  /* 0x0000040000067882 */ /* 0x000fe20000000000 */
[----:B------:R-:W-:Y:S01]  /*08b0*/  UMOV UR5, 0x20 ;  /* 0x0000002000057882 */ /* 0x000fe20000000000 */
[----:B------:R-:W-:Y:S01]  /*08c0*/  ELECT P0, URZ, PT ;  /* 0x0000000000ff782f */ /* 0x000fe20003800000 */
[----:B--2---:R-:W-:Y:S02]  /*08d0*/  ULEA UR6, UR4, UR6, 0x18 ;  /* 0x0000000604067291 */ /* 0x004fe4000f8ec0ff */
[----:B------:R-:W-:-:S04]  /*08e0*/  UIADD3 UR4, UPT, UPT, -UR5, 0x100000, URZ ;  /* 0x0010000005047890 */ /* 0x000fc8000fffe1ff */
[----:B------:R-:W-:Y:S02]  /*08f0*/  USHF.L.U32 UR5, UR4, 0xb, URZ ;  /* 0x0000000b04057899 */ /* 0x000fe400080006ff */
[----:B------:R-:W-:Y:S01]  /*0900*/  USHF.L.U32 UR4, UR4, 0x1, URZ ;  /* 0x0000000104047899 */ /* 0x000fe200080006ff */
[----:B------:R-:W2:Y:S11]  /*0910*/  FENCE.VIEW.ASYNC.S ;  /* 0x00000000000073c6 */ /* 0x000eb60000000000 */
[----:B--2---:R4:W2:Y:S01]  /*0920*/  SYNCS.EXCH.64 URZ, [UR6+0x90], UR4 ;  /* 0x0000900406ff75b2 */ /* 0x0048a20008000100 */
[----:B------:R4:W3:Y:S02]  /*0930*/  SYNCS.EXCH.64 URZ, [UR6+0x98], UR4 ;  /* 0x0000980406ff75b2 */ /* 0x0008e40008000100 */
[----:B----4-:R-:W-:Y:S01]  /*0940*/  NOP ;  /* 0x0000000000007918 */ /* 0x010fe20000000000 */
.L_x_11:
[----:B------:R-:W4:Y:S01]  /*0950*/  SHFL.IDX PT, R2, R75, RZ, 0x1f ;  /* 0x00001fff4b027589 */ /* 0x000f2200000e0000 */
[----:B------:R-:W-:Y:S01]  /*0960*/  NOP ;  /* 0x0000000000007918 */ /* 0x000fe20000000000 */
[----:B----4-:R-:W-:-:S13]  /*0970*/  ISETP.NE.AND P0, PT, R2, 0x4, PT ;  /* 0x000000040200780c */ /* 0x010fda0003f05270 */
[----:B------:R-:W-:Y:S05]  /*0980*/  @P0 BRA `(.L_x_12) ;  /* 0x00000000004c0947 */ /* 0x000fea0003800000 */
[----:B--23--:R-:W2:Y:S01]  /*0990*/  S2UR UR6, SR_CgaCtaId ;  /* 0x00000000000679c3 */ /* 0x00cea20000008800 */
[----:B------:R-:W-:Y:S01]  /*09a0*/  UMOV UR4, 0x1e0 ;  /* 0x000001e000047882 */ /* 0x000fe20000000000 */
[----:B------:R-:W-:Y:S01]  /*09b0*/  UMOV UR5, 0x400 ;  /* 0x0000040000057882 */ /* 0x000fe20000000000 */
[----:B------:R-:W-:Y:S01]  /*09c0*/  USEL UR4, UR4, 0x1a0, UP3 ;  /* 0x000001a004047887 */ /* 0x000fe20009800000 */
[----:B------:R-:W-:Y:S01]  /*09d0*/  UMOV UR8, 0x1 ;  /* 0x0000000100087882 */ /* 0x000fe20000000000 */
[----:B------:R-:W-:Y:S01]  /*09e0*/  ELECT P0, URZ, PT ;  /* 0x0000000000ff782f */ /* 0x000fe20003800000 */
[----:B------:R-:W-:-:S04]  /*09f0*/  UIADD3 UR8, UPT, UPT, -UR8, 0x100000, URZ ;  /* 0x0010000008087890 */ /* 0x000fc8000fffe1ff */
[----:B------:R-:W-:Y:S02]  /*0a00*/  USHF.L.U32 UR9, UR8, 0xb, URZ ;  /* 0x0000000b08097899 */ /* 0x000fe400080006ff */
[----:B------:R-:W-:Y:S02]  /*0a10*/  USHF.L.U32 UR8, UR8, 0x1, URZ ;  /* 0x0000000108087899 */ /* 0x000fe400080006ff */
[----:B--2---:R-:W-:Y:S02]  /*0a20*/  ULEA UR6, UR6, UR5, 0x18 ;  /* 0x0000000506067291 */ /* 0x004fe4000f8ec0ff */
[----:B------:R-:W-:-:S04]  /*0a30*/  UIADD3 UR4, UPT, UPT, -UR4, 0x100000, URZ ;  /* 0x0010000004047890 */ /* 0x000fc8000fffe1ff */
[----:B------:R-:W-:Y:S02]  /*0a40*/  USHF.L.U32 UR5, UR4, 0xb, URZ ;  /* 0x0000000b04057899 */ /* 0x000fe400080006ff */
[----:B------:R-:W-:Y:S01]  /*0a50*/  USHF.L.U32 UR4, UR4, 0x1, URZ ;  /* 0x0000000104047899 */ /* 0x000fe200080006ff */
[----:B------:R-:W2:Y:S03]  /*0a60*/  FENCE.VIEW.ASYNC.S ;  /* 0x00000000000073c6 */ /* 0x000ea60000000000 */
[----:B--2---:R4:W2:Y:S08]  /*0a70*/  SYNCS.EXCH.64 URZ, [UR6+0xa0], UR8 ;  /* 0x0000a00806ff75b2 */ /* 0x0048b00008000100 */
[----:B------:R4:W3:Y:S01]  /*0a80*/  SYNCS.EXCH.64 URZ, [UR6+0xb0], UR4 ;  /* 0x0000b00406ff75b2 */ /* 0x0008e20008000100 */
[----:B------:R4:W1:Y:S01]  /*0a90*/  SYNCS.EXCH.64 URZ, [UR6+0xa8], UR8 ;  /* 0x0000a80806ff75b2 */ /* 0x0008620008000100 */
[----:B------:R4:W1:Y:S02]  /*0aa0*/  SYNCS.EXCH.64 URZ, [UR6+0xb8], UR4 ;  /* 0x0000b80406ff75b2 */ /* 0x0008640008000100 */
[----:B----4-:R-:W-:Y:S01]  /*0ab0*/  NOP ;  /* 0x0000000000007918 */ /* 0x010fe20000000000 */
.L_x_12:
[----:B------:R-:W4:Y:S01]  /*0ac0*/  SHFL.IDX PT, R2, R75, RZ, 0x1f ;  /* 0x00001fff4b027589 */ /* 0x000f2200000e0000 */
[----:B------:R-:W-:Y:S01]  /*0ad0*/  NOP ;  /* 0x0000000000007918 */ /* 0x000fe20000000000 */
[----:B----4-:R-:W-:-:S13]  /*0ae0*/  ISETP.NE.AND P0, PT, R2, 0x5, PT ;  /* 0x000000050200780c */ /* 0x010fda0003f05270 */
[----:B------:R-:W-:Y:S05]  /*0af0*/  @P0 BRA `(.L_x_13) ;  /* 0x0000000000580947 */ /* 0x000fea0003800000 */
[----:B--23--:R-:W2:Y:S01]  /*0b00*/  S2UR UR4, SR_CgaCtaId ;  /* 0x00000000000479c3 */ /* 0x00cea20000008800 */
        /* <DEDUP_REMOVED lines=12> */
[----:B--2---:R4:W2:Y:S01]  /*0bd0*/  SYNCS.EXCH.64 URZ, [UR4+0xc0], UR8 ;  /* 0x0000c00804ff75b2 */ /* 0x0048a20008000100 */
[----:B------:R4:W3:Y:S01]  /*0be0*/  SYNCS.EXCH.64 URZ, [UR4+0xe0], UR6 ;  /* 0x0000e00604ff75b2 */ /* 0x0008e20008000100 */
[----:B------:R4:W1:Y:S01]  /*0bf0*/  SYNCS.EXCH.64 URZ, [UR4+0xc8], UR8 ;  /* 0x0000c80804ff75b2 */ /* 0x0008620008000100 */
[----:B------:R4:W1:Y:S01]  /*0c00*/  SYNCS.EXCH.64 URZ, [UR4+0xe8], UR6 ;  /* 0x0000e80604ff75b2 */ /* 0x0008620008000100 */
[----:B------:R4:W1:Y:S01]  /*0c10*/  SYNCS.EXCH.64 URZ, [UR4+0xd0], UR8 ;  /* 0x0000d00804ff75b2 */ /* 0x0008620008000100 */
[----:B------:R4:W1:Y:S01]  /*0c20*/  SYNCS.EXCH.64 URZ, [UR4+0xf0], UR6 ;  /* 0x0000f00604ff75b2 */ /* 0x0008620008000100 */
[----:B------:R4:W1:Y:S01]  /*0c30*/  SYNCS.EXCH.64 URZ, [UR4+0xd8], UR8 ;  /* 0x0000d80804ff75b2 */ /* 0x0008620008000100 */
[----:B------:R4:W1:Y:S02]  /*0c40*/  SYNCS.EXCH.64 URZ, [UR4+0xf8], UR6 ;  /* 0x0000f80604ff75b2 */ /* 0x0008640008000100 */
[----:B----4-:R-:W-:Y:S01]  /*0c50*/  NOP ;  /* 0x0000000000007918 */ /* 0x010fe20000000000 */
.L_x_13:
[----:B------:R-:W4:Y:S01]  /*0c60*/  SHFL.IDX PT, R2, R75, RZ, 0x1f ;  /* 0x00001fff4b027589 */ /* 0x000f2200000e0000 */
[----:B------:R-:W1:Y:S01]  /*0c70*/  S2UR UR45, SR_CgaCtaId ;  /* 0x00000000002d79c3 */ /* 0x000e620000008800 */
[----:B------:R-:W-:Y:S01]  /*0c80*/  NOP ;  /* 0x0000000000007918 */ /* 0x000fe20000000000 */
[----:B----4-:R-:W-:-:S13]  /*0c90*/  ISETP.NE.AND P0, PT, R2, 0x3, PT ;  /* 0x000000030200780c */ /* 0x010fda0003f05270 */
[----:B-1----:R-:W-:Y:S05]  /*0ca0*/  @P0 BRA `(.L_x_14) ;  /* 0x0000000000340947 */ /* 0x002fea0003800000 */
[----:B--23--:R-:W-:Y:S01]  /*0cb0*/  UMOV UR4, 0x400 ;  /* 0x0000040000047882 */ /* 0x00cfe20000000000 */
[----:B------:R-:W-:Y:S01]  /*0cc0*/  UMOV UR6, 0x20 ;  /* 0x0000002000067882 */ /* 0x000fe20000000000 */
[----:B------:R-:W-:Y:S02]  /*0cd0*/  ULEA UR4, UR45, UR4, 0x18 ;  /* 0x000000042d047291 */ /* 0x000fe4000f8ec0ff */
[----:B------:R-:W-:-:S04]  /*0ce0*/  UIADD3 UR6, UPT, UPT, -UR6, 0x100000, URZ ;  /* 0x0010000006067890 */ /* 0x000fc8000fffe1ff */
[----:B------:R-:W-:Y:S02]  /*0cf0*/  USHF.L.U32 UR7, UR6, 0xb, URZ ;  /* 0x0000000b06077899 */ /* 0x000fe400080006ff */
[----:B------:R-:W-:Y:S01]  /*0d00*/  USHF.L.U32 UR6, UR6, 0x1, URZ ;  /* 0x0000000106067899 */ /* 0x000fe200080006ff */
[----:B------:R-:W-:Y:S01]  /*0d10*/  ELECT P0, URZ, PT ;  /* 0x0000000000ff782f */ /* 0x000fe20003800000 */
[----:B------:R-:W1:Y:S10]  /*0d20*/  FENCE.VIEW.ASYNC.S ;  /* 0x00000000000073c6 */ /* 0x000e740000000000 */
[----:B-1----:R1:W4:Y:S01]  /*0d30*/  SYNCS.EXCH.64 URZ, [UR4+0x100], UR6 ;  /* 0x0001000604ff75b2 */ /* 0x0023220008000100 */
[----:B------:R1:W2:Y:S01]  /*0d40*/  SYNCS.EXCH.64 URZ, [UR4+0x110], UR6 ;  /* 0x0001100604ff75b2 */ /* 0x0002a20008000100 */
[----:B------:R1:W3:Y:S01]  /*0d50*/  SYNCS.EXCH.64 URZ, [UR4+0x108], UR6 ;  /* 0x0001080604ff75b2 */ /* 0x0002e20008000100 */
[----:B------:R1:W1:Y:S01]  /*0d60*/  SYNCS.EXCH.64 URZ, [UR4+0x118], UR6 ;  /* 0x0001180604ff75b2 */ /* 0x0002620008000100 */
[----:B------:R-:W-:Y:S01]  /*0d70*/  NOP ;  /* 0x0000000000007918 */ /* 0x000fe20000000000 */
.L_x_14:
[----:B-123--:R-:W1:Y:S01]  /*0d80*/  LDCU UR4, c[0x0][0x36c] ;  /* 0x00006d80ff0477ac */ /* 0x00ee620008000800 */
[----:B------:R-:W-:Y:S01]  /*0d90*/  ISETP.NE.OR P3, PT, R0, 0x2, !P3 ;  /* 0x000000020000780c */ /* 0x000fe20005f65670 */
[----:B------:R-:W-:Y:S01]  /*0da0*/  NOP ;  /* 0x0000000000007918 */ /* 0x000fe20000000000 */
[----:B------:R-:W-:Y:S01]  /*0db0*/  LOP3.LUT R0, R85, 0x1f, RZ, 0xc0, !PT ;  /* 0x0000001f55007812 */ /* 0x000fe200078ec0ff */
[----:B------:R-:W-:Y:S02]  /*0dc0*/  UISETP.NE.AND UP4, UPT, UR18, URZ, UPT ;  /* 0x000000ff1200728c */ /* 0x000fe4000bf85270 */
[----:B-1----:R-:W-:-:S09]  /*0dd0*/  UISETP.EQ.U32.AND UP5, UPT, UR4, 0x1, UPT ;  /* 0x000000010400788c */ /* 0x002fd2000bfa2070 */
[----:B------:R-:W-:Y:S05]  /*0de0*/  BRA.U !UP5, `(.L_x_15) ;  /* 0x000000010d087547 */ /* 0x000fea000b800000 */
[----:B----4-:R-:W-:Y:S01]  /*0df0*/  UCGABAR_ARV ;  /* 0x00000000000079c7 */ /* 0x010fe20008000000 */
[----:B------:R-:W-:Y:S05]  /*0e00*/  BRA `(.L_x_16) ;  /* 0x0000000000047947 */ /* 0x000fea0003800000 */
.L_x_15:
[----:B----4-:R-:W-:Y:S01]  /*0e10*/  NOP ;  /* 0x0000000000007918 */ /* 0x010fe20000000000 */
.L_x_16:
[----:B------:R-:W1:Y:S01]  /*0e20*/  S2UR UR30, SR_CTAID.X ;  /* 0x00000000001e79c3 */ /* 0x000e620000002500 */
[----:B------:R-:W-:-:S05]  /*0e30*/  CS2R.32 R77, SR_CgaSize ;  /* 0x00000000004d7805 */ /* 0x000fca0000008a00 */
[----:B------:R-:W-:-:S05]  /*0e40*/  IMAD R77, R77, -0xa0, RZ ;  /* 0xffffff604d4d7824 */ /* 0x000fca00078e02ff */
[----:B------:R-:W-:-:S14]  /*0e50*/  R2UR UR5, R77 ;  /* 0x000000004d0572ca */ /* 0x000fdc00000e0000 */
[----:B------:R-:W2:Y:S01]  /*0e60*/  LDCU UR5, c[0x0][UR5+0x2b0] ;  /* 0x00005600050577ac */ /* 0x000ea20008000800 */
[----:B------:R-:W-:-:S05]  /*0e70*/  CS2R.32 R77, SR_CgaSize ;  /* 0x00000000004d7805 */ /* 0x000fca0000008a00 */
[----:B------:R-:W-:-:S05]  /*0e80*/  IMAD R77, R77, -0xa0, RZ ;  /* 0xffffff604d4d7824 */ /* 0x000fca00078e02ff */
[----:B------:R-:W-:-:S14]  /*0e90*/  R2UR UR4, R77 ;  /* 0x000000004d0472ca */ /* 0x000fdc00000e0000 */
[----:B------:R-:W3:Y:S01]  /*0ea0*/  LDCU UR4, c[0x0][UR4+0x2b4] ;  /* 0x00005680040477ac */ /* 0x000ee20008000800 */
[----:B------:R-:W4:Y:S01]  /*0eb0*/  S2UR UR31, SR_CTAID.Y ;  /* 0x00000000001f79c3 */ /* 0x000f220000002600 */
[----:B------:R-:W-:-:S05]  /*0ec0*/  CS2R.32 R77, SR_CgaSize ;  /* 0x00000000004d7805 */ /* 0x000fca0000008a00 */
[----:B------:R-:W-:-:S05]  /*0ed0*/  IMAD R77, R77, -0xa0, RZ ;  /* 0xffffff604d4d7824 */ /* 0x000fca00078e02ff */
[----:B------:R-:W-:-:S14]  /*0ee0*/  R2UR UR6, R77 ;  /* 0x000000004d0672ca */ /* 0x000fdc00000e0000 */
[----:B------:R-:W3:Y:S01]  /*0ef0*/  LDCU UR6, c[0x0][UR6+0x2a0] ;  /* 0x00005400060677ac */ /* 0x000ee20008000800 */
[----:B------:R-:W-:-:S05]  /*0f00*/  CS2R.32 R77, SR_CgaSize ;  /* 0x00000000004d7805 */ /* 0x000fca0000008a00 */
[----:B------:R-:W-:-:S05]  /*0f10*/  IMAD R77, R77, -0xa0, RZ ;  /* 0xffffff604d4d7824 */ /* 0x000fca00078e02ff */
[----:B------:R-:W-:-:S14]  /*0f20*/  R2UR UR7, R77 ;  /* 0x000000004d0772ca */ /* 0x000fdc00000e0000 */
[----:B------:R-:W3:Y:S01]  /*0f30*/  LDCU UR7, c[0x0][UR7+0x2a4] ;  /* 0x00005480070777ac */ /* 0x000ee20008000800 */
[----:B------:R-:W-:Y:S01]  /*0f40*/  USHF.L.U32 UR24, UR45, 0xc, URZ ;  /* 0x0000000c2d187899 */ /* 0x000fe200080006ff */
[----:B------:R-:W3:Y:S01]  /*0f50*/  LDCU UR19, c[0x0][0xb24] ;  /* 0x00016480ff1377ac */ /* 0x000ee20008000800 */
[----:B------:R-:W3:Y:S01]  /*0f60*/  LDCU UR42, c[0x0][0xb24] ;  /* 0x00016480ff2a77ac */ /* 0x000ee20008000800 */
[----:B-1----:R-:W-:Y:S01]  /*0f70*/  I2FP.F32.U32 R3, UR30 ;  /* 0x0000001e00037c45 */ /* 0x002fe20008201000 */
[----:B------:R-:W1:Y:S04]  /*0f80*/  LDCU UR22, c[0x0][0xb30] ;  /* 0x00016600ff1677ac */ /* 0x000e680008000800 */
[----:B--2---:R-:W-:Y:S01]  /*0f90*/  FMUL R3, R3, UR5 ;  /* 0x0000000503037c20 */ /* 0x004fe20008400000 */
[----:B------:R-:W-:Y:S01]  /*0fa0*/  ULOP3.LUT UR24, UR24, 0x1000, URZ, 0xc0, !UPT ;  /* 0x0000100018187892 */ /* 0x000fe2000f8ec0ff */
[----:B----4-:R-:W-:-:S04]  /*0fb0*/  I2FP.F32.U32 R2, UR31 ;  /* 0x0000001f00027c45 */ /* 0x010fc80008201000 */
[----:B------:R-:W2:Y:S01]  /*0fc0*/  F2I.U32.TRUNC.NTZ R3, R3 ;  /* 0x0000000300037305 */ /* 0x000ea2000020f000 */
[----:B---3--:R-:W-:-:S07]  /*0fd0*/  FMUL R2, R2, UR4 ;  /* 0x0000000402027c20 */ /* 0x008fce0008400000 */
[----:B------:R-:W3:Y:S01]  /*0fe0*/  F2I.U32.TRUNC.NTZ R2, R2 ;  /* 0x0000000200027305 */ /* 0x000ee2000020f000 */
[----:B--2---:R-:W-:Y:S02]  /*0ff0*/  R2UR UR5, R3 ;  /* 0x00000000030572ca */ /* 0x004fe400000e0000 */
[----:B---3--:R-:W-:Y:S02]  /*1000*/  R2UR UR4, R2 ;  /* 0x00000000020472ca */ /* 0x008fe400000e0000 */
[----:B------:R-:W-:-:S09]  /*1010*/  PRMT R2, RZ, 0x7610, R2 ;  /* 0x00007610ff027816 */ /* 0x000fd20000000002 */
[----:B------:R-:W-:-:S04]  /*1020*/  UIADD3 UR5, UPT, UPT, -UR5, URZ, URZ ;  /* 0x000000ff05057290 */ /* 0x000fc8000fffe1ff */
[----:B------:R-:W-:Y:S02]  /*1030*/  UIMAD UR5, UR6, UR5, UR30 ;  /* 0x00000005060572a4 */ /* 0x000fe4000f8e021e */
[----:B------:R-:W-:-:S04]  /*1040*/  UIADD3 UR4, UPT, UPT, -UR4, URZ, URZ ;  /* 0x000000ff04047290 */ /* 0x000fc8000fffe1ff */
[----:B------:R-:W-:Y:S01]  /*1050*/  IMAD.U32 R77, RZ, RZ, UR5 ;  /* 0x00000005ff4d7e24 */ /* 0x000fe2000f8e00ff */
[----:B------:R-:W-:-:S06]  /*1060*/  UIMAD UR4, UR7, UR4, UR31 ;  /* 0x00000004070472a4 */ /* 0x000fcc000f8e021f */
[----:B------:R-:W-:Y:S01]  /*1070*/  IMAD.U32 R76, RZ, RZ, UR4 ;  /* 0x00000004ff4c7e24 */ /* 0x000fe2000f8e00ff */
[----:B-1----:R-:W-:Y:S06]  /*1080*/  BRA.U UP4, `(.L_x_17) ;  /* 0x00000001042c7547 */ /* 0x002fec000b800000 */
[----:B------:R-:W-:Y:S02]  /*1090*/  R2UR UR4, R76 ;  /* 0x000000004c0472ca */ /* 0x000fe400000e0000 */
[----:B------:R-:W-:-:S11]  /*10a0*/  R2UR UR6, R77 ;  /* 0x000000004d0672ca */ /* 0x000fd600000e0000 */
[----:B------:R-:W-:-:S04]  /*10b0*/  UISETP.NE.AND UP0, UPT, UR4, URZ, UPT ;  /* 0x000000ff0400728c */ /* 0x000fc8000bf05270 */
[----:B------:R-:W-:-:S04]  /*10c0*/  UISETP.EQ.OR UP0, UPT, UR6, URZ, !UP0 ;  /* 0x000000ff0600728c */ /* 0x000fc8000c702670 */
[----:B------:R-:W-:Y:S02]  /*10d0*/  USEL UR5, URZ, 0x1, !UP0 ;  /* 0x00000001ff057887 */ /* 0x000fe4000c000000 */
[----:B------:R-:W-:-:S04]  /*10e0*/  UISETP.NE.AND UP0, UPT, UR4, URZ, UPT ;  /* 0x000000ff0400728c */ /* 0x000fc8000bf05270 */
[----:B------:R-:W-:Y:S02]  /*10f0*/  USEL UR4, URZ, 0x2, UP0 ;  /* 0x00000002ff047887 */ /* 0x000fe40008000000 */
[----:B------:R-:W-:-:S04]  /*1100*/  UISETP.NE.AND UP0, UPT, UR6, 0x1, UPT ;  /* 0x000000010600788c */ /* 0x000fc8000bf05270 */
[----:B------:R-:W-:-:S04]  /*1110*/  USEL UR4, UR4, 0x2, UP0 ;  /* 0x0000000204047887 */ /* 0x000fc80008000000 */
[----:B------:R-:W-:-:S06]  /*1120*/  UIADD3 UR4, UPT, UPT, UR5, UR4, URZ ;  /* 0x0000000405047290 */ /* 0x000fcc000fffe0ff */
[----:B------:R-:W-:-:S07]  /*1130*/  IMAD.U32 R2, RZ, RZ, UR4 ;  /* 0x00000004ff027e24 */ /* 0x000fce000f8e00ff */
.L_x_17:
[----:B------:R-:W1:Y:S01]  /*1140*/  S2UR UR36, SR_CTAID.Z ;  /* 0x00000000002479c3 */ /* 0x000e620000002700 */
[----:B------:R-:W-:-:S09]  /*1150*/  UISETP.GE.AND UP0, UPT, UR19, 0x1, UPT ;  /* 0x000000011300788c */ /* 0x000fd2000bf06270 */
[----:B------:R-:W-:Y:S05]  /*1160*/  BRA.U !UP0, `(.L_x_18) ;  /* 0x0000000108d07547 */ /* 0x000fea000b800000 */
[----:B------:R-:W2:Y:S01]  /*1170*/  LDCU UR20, c[0x0][0xb0c] ;  /* 0x00016180ff1477ac */ /* 0x000ea20008000800 */
[----:B------:R-:W3:Y:S01]  /*1180*/  LDCU.128 UR12, c[0x0][0xb10] ;  /* 0x00016200ff0c77ac */ /* 0x000ee20008000c00 */
[----:B------:R-:W4:Y:S01]  /*1190*/  LDCU UR6, c[0x0][0x370] ;  /* 0x00006e00ff0677ac */ /* 0x000f220008000800 */
[----:B------:R-:W1:Y:S01]  /*11a0*/  LDCU UR7, c[0x0][0x374] ;  /* 0x00006e80ff0777ac */ /* 0x000e620008000800 */
[----:B------:R-:W1:Y:S01]  /*11b0*/  LDCU UR21, c[0x0][0xb20] ;  /* 0x00016400ff1577ac */ /* 0x000e620008000800 */
[----:B--2---:R-:W-:Y:S02]  /*11c0*/  UISETP.NE.AND UP0, UPT, UR20, 0x1, UPT ;  /* 0x000000011400788c */ /* 0x004fe4000bf05270 */
[----:B---3--:R-:W-:Y:S01]  /*11d0*/  UIMAD.WIDE.U32 UR4, UR30, UR12, URZ ;  /* 0x0000000c1e0472a5 */ /* 0x008fe2000f8e00ff */
[----:B------:R-:W2:Y:S01]  /*11e0*/  LDCU.64 UR8, c[0x0][0xb28] ;  /* 0x00016500ff0877ac */ /* 0x000ea20008000a00 */
[----:B----4-:R-:W-:Y:S02]  /*11f0*/  UIMAD.WIDE.U32 UR10, UR6, UR12, URZ ;  /* 0x0000000c060a72a5 */ /* 0x010fe4000f8e00ff */
[----:B------:R-:W-:-:S02]  /*1200*/  USHF.R.U32.HI UR5, URZ, UR13, UR5 ;  /* 0x0000000dff057299 */ /* 0x000fc40008011605 */
[----:B------:R-:W-:Y:S02]  /*1210*/  UISETP.NE.AND UP2, UPT, UR19, 0x1, UPT ;  /* 0x000000011300788c */ /* 0x000fe4000bf45270 */
[----:B------:R-:W-:Y:S01]  /*1220*/  USEL UR5, UR30, UR5, !UP0 ;  /* 0x000000051e057287 */ /* 0x000fe2000c000000 */
[----:B------:R-:W-:Y:S01]  /*1230*/  UMOV UR10, UR11 ;  /* 0x0000000b000a7c82 */ /* 0x000fe20008000000 */
[----:B------:R-:W-:Y:S02]  /*1240*/  UIMAD.WIDE.U32 UR16, UR31, UR15, URZ ;  /* 0x0000000f1f1072a5 */ /* 0x000fe4000f8e00ff */
[----:B------:R-:W-:Y:S02]  /*1250*/  @UP0 USHF.R.U32.HI UR6, URZ, UR13, UR10 ;  /* 0x0000000dff060299 */ /* 0x000fe4000801160a */
[----:B------:R-:W-:Y:S02]  /*1260*/  UISETP.NE.AND UP0, UPT, UR14, 0x1, UPT ;  /* 0x000000010e00788c */ /* 0x000fe4000bf05270 */
[----:B-1----:R-:W-:-:S02]  /*1270*/  UIMAD.WIDE.U32 UR10, UR7, UR15, URZ ;  /* 0x0000000f070a72a5 */ /* 0x002fc4000f8e00ff */
[----:B--2---:R-:W-:Y:S01]  /*1280*/  UIMAD.WIDE.U32 UR12, UR6, UR8, URZ ;  /* 0x00000008060c72a5 */ /* 0x004fe2000f8e00ff */
[----:B------:R-:W-:Y:S02]  /*1290*/  UMOV UR4, UR17 ;  /* 0x0000001100047c82 */ /* 0x000fe40008000000 */
[----:B------:R-:W-:Y:S02]  /*12a0*/  USHF.R.U32.HI UR4, URZ, UR21, UR4 ;  /* 0x00000015ff047299 */ /* 0x000fe40008011604 */
[----:B------:R-:W-:Y:S02]  /*12b0*/  UMOV UR10, UR11 ;  /* 0x0000000b000a7c82 */ /* 0x000fe40008000000 */
[----:B------:R-:W-:Y:S01]  /*12c0*/  UMOV UR12, UR13 ;  /* 0x0000000d000c7c82 */ /* 0x000fe20008000000 */
[----:B------:R-:W-:Y:S02]  /*12d0*/  @UP0 USHF.R.U32.HI UR7, URZ, UR21, UR10 ;  /* 0x00000015ff070299 */ /* 0x000fe4000801160a */
[----:B------:R-:W-:-:S02]  /*12e0*/  USEL UR4, UR31, UR4, !UP0 ;  /* 0x000000041f047287 */ /* 0x000fc4000c000000 */
[----:B------:R-:W-:Y:S02]  /*12f0*/  UIMAD.WIDE.U32 UR10, UR7, UR8, URZ ;  /* 0x00000008070a72a5 */ /* 0x000fe4000f8e00ff */
[----:B------:R-:W-:Y:S02]  /*1300*/  @UP2 USHF.R.U32.HI UR6, URZ, UR9, UR12 ;  /* 0x00000009ff062299 */ /* 0x000fe4000801160c */
[----:B------:R-:W-:-:S03]  /*1310*/  UIMAD.WIDE.U32 UR12, UR4, UR8, URZ ;  /* 0x00000008040c72a5 */ /* 0x000fc6000f8e00ff */
[----:B------:R-:W-:Y:S02]  /*1320*/  UMOV UR10, UR11 ;  /* 0x0000000b000a7c82 */ /* 0x000fe40008000000 */
[----:B------:R-:W-:Y:S02]  /*1330*/  @UP2 USHF.R.U32.HI UR7, URZ, UR9, UR10 ;  /* 0x00000009ff072299 */ /* 0x000fe4000801160a */
[----:B------:R-:W-:Y:S02]  /*1340*/  UIMAD UR10, UR6, UR19, URZ ;  /* 0x00000013060a72a4 */ /* 0x000fe4000f8e02ff */
[----:B------:R-:W-:-:S04]  /*1350*/  UIMAD UR7, UR7, UR19, URZ ;  /* 0x00000013070772a4 */ /* 0x000fc8000f8e02ff */
[----:B------:R-:W-:-:S03]  /*1360*/  UISETP.GE.AND UP0, UPT, UR4, UR7, UPT ;  /* 0x000000070400728c */ /* 0x000fc6000bf06270 */
[----:B------:R-:W-:Y:S01]  /*1370*/  UMOV UR7, UR13 ;  /* 0x0000000d00077c82 */ /* 0x000fe20008000000 */
[----:B------:R-:W-:Y:S02]  /*1380*/  UISETP.GE.OR UP0, UPT, UR5, UR10, UP0 ;  /* 0x0000000a0500728c */ /* 0x000fe40008706670 */
[----:B------:R-:W-:Y:S02]  /*1390*/  UIMAD.WIDE.U32 UR10, UR5, UR8, URZ ;  /* 0x00000008050a72a5 */ /* 0x000fe4000f8e00ff */
[----:B------:R-:W-:Y:S02]  /*13a0*/  USHF.R.U32.HI UR7, URZ, UR9, UR7 ;  /* 0x00000009ff077299 */ /* 0x000fe40008011607 */
[----:B------:R-:W-:Y:S02]  /*13b0*/  UIADD3 UR10, UPT, UPT, -UR4, URZ, URZ ;  /* 0x000000ff040a7290 */ /* 0x000fe4000fffe1ff */
[----:B------:R-:W-:Y:S02]  /*13c0*/  USEL UR7, UR4, UR7, !UP2 ;  /* 0x0000000704077287 */ /* 0x000fe4000d000000 */
[----:B------:R-:W-:Y:S01]  /*13d0*/  UIMAD UR10, UR14, UR10, UR31 ;  /* 0x0000000a0e0a72a4 */ /* 0x000fe2000f8e021f */
[----:B------:R-:W-:Y:S01]  /*13e0*/  @!UP0 UMOV UR8, UR11 ;  /* 0x0000000b00088c82 */ /* 0x000fe20008000000 */
[----:B------:R-:W-:-:S02]  /*13f0*/  UIADD3 UR11, UPT, UPT, -UR5, URZ, URZ ;  /* 0x000000ff050b7290 */ /* 0x000fc4000fffe1ff */
[----:B------:R-:W-:Y:S02]  /*1400*/  @!UP0 USHF.R.U32.HI UR8, URZ, UR9, UR8 ;  /* 0x00000009ff088299 */ /* 0x000fe40008011608 */
[----:B------:R-:W-:Y:S02]  /*1410*/  UIADD3 UR9, UPT, UPT, -UR7, URZ, URZ ;  /* 0x000000ff07097290 */ /* 0x000fe4000fffe1ff */
[----:B------:R-:W-:Y:S02]  /*1420*/  @!UP0 USEL UR8, UR5, UR8, !UP2 ;  /* 0x0000000805088287 */ /* 0x000fe4000d000000 */
[----:B------:R-:W-:Y:S02]  /*1430*/  UIMAD UR9, UR19, UR9, UR4 ;  /* 0x00000009130972a4 */ /* 0x000fe4000f8e0204 */
[----:B------:R-:W-:Y:S02]  /*1440*/  @!UP0 UIADD3 UR7, UPT, UPT, UR7, -UR8, URZ ;  /* 0x8000000807078290 */ /* 0x000fe4000fffe0ff */
[----:B------:R-:W-:-:S02]  /*1450*/  @!UP0 UIMAD UR6, UR9, UR6, UR8 ;  /* 0x00000006090682a4 */ /* 0x000fc4000f8e0208 */
[----:B------:R-:W-:Y:S02]  /*1460*/  @!UP0 UIMAD UR4, UR7, UR19, UR5 ;  /* 0x00000013070482a4 */ /* 0x000fe4000f8e0205 */
[----:B------:R-:W-:Y:S02]  /*1470*/  UIMAD UR30, UR20, UR11, UR30 ;  /* 0x0000000b141e72a4 */ /* 0x000fe4000f8e021e */
[----:B------:R-:W-:Y:S01]  /*1480*/  UIMAD UR31, UR4, UR14, UR10 ;  /* 0x0000000e041f72a4 */ /* 0x000fe2000f8e020a */
[----:B------:R-:W-:Y:S02]  /*1490*/  @!UP0 UMOV UR5, UR6 ;  /* 0x0000000600058c82 */ /* 0x000fe40008000000 */
[----:B------:R-:W-:-:S12]  /*14a0*/  UIMAD UR30, UR5, UR20, UR30 ;  /* 0x00000014051e72a4 */ /* 0x000fd8000f8e021e */
.L_x_18:
[----:B------:R-:W-:-:S09]  /*14b0*/  UISETP.NE.AND UP0, UPT, UR22, 0x1, UPT ;  /* 0x000000011600788c */ /* 0x000fd2000bf05270 */
[----:B------:R-:W-:Y:S05]  /*14c0*/  BRA.U UP0, `(.L_x_19) ;  /* 0x0000000100407547 */ /* 0x000fea000b800000 */
[----:B------:R-:W2:Y:S01]  /*14d0*/  LDCU.128 UR8, c[0x0][0xb10] ;  /* 0x00016200ff0877ac */ /* 0x000ea20008000c00 */
[----:B------:R-:W3:Y:S01]  /*14e0*/  LDCU UR12, c[0x0][0xb0c] ;  /* 0x00016180ff0c77ac */ /* 0x000ee20008000800 */
[----:B------:R-:W4:Y:S01]  /*14f0*/  LDCU UR13, c[0x0][0xb20] ;  /* 0x00016400ff0d77ac */ /* 0x000f220008000800 */
[----:B--2---:R-:W-:Y:S02]  /*1500*/  UIMAD.WIDE.U32 UR4, UR30, UR8, URZ ;  /* 0x000000081e0472a5 */ /* 0x004fe4000f8e00ff */
[----:B------:R-:W-:Y:S02]  /*1510*/  UIMAD.WIDE.U32 UR6, UR31, UR11, URZ ;  /* 0x0000000b1f0672a5 */ /* 0x000fe4000f8e00ff */
[----:B---3--:R-:W-:Y:S02]  /*1520*/  UISETP.NE.AND UP0, UPT, UR12, 0x1, UPT ;  /* 0x000000010c00788c */ /* 0x008fe4000bf05270 */
[----:B------:R-:W-:-:S03]  /*1530*/  USHF.R.U32.HI UR5, URZ, UR9, UR5 ;  /* 0x00000009ff057299 */ /* 0x000fc60008011605 */
[----:B------:R-:W-:Y:S01]  /*1540*/  UMOV UR4, UR7 ;  /* 0x0000000700047c82 */ /* 0x000fe20008000000 */
[----:B------:R-:W-:Y:S02]  /*1550*/  USEL UR5, UR30, UR5, !UP0 ;  /* 0x000000051e057287 */ /* 0x000fe4000c000000 */
[----:B------:R-:W-:Y:S02]  /*1560*/  UISETP.NE.AND UP0, UPT, UR10, 0x1, UPT ;  /* 0x000000010a00788c */ /* 0x000fe4000bf05270 */
[----:B----4-:R-:W-:-:S04]  /*1570*/  USHF.R.U32.HI UR4, URZ, UR13, UR4 ;  /* 0x0000000dff047299 */ /* 0x010fc80008011604 */
[----:B------:R-:W-:-:S04]  /*1580*/  USEL UR4, UR31, UR4, !UP0 ;  /* 0x000000041f047287 */ /* 0x000fc8000c000000 */
[----:B------:R-:W-:Y:S02]  /*1590*/  UIADD3 UR6, UPT, UPT, UR5, -UR4, URZ ;  /* 0x8000000405067290 */ /* 0x000fe4000fffe0ff */
[----:B------:R-:W-:Y:S02]  /*15a0*/  UIADD3 UR4, UPT, UPT, -UR5, UR4, URZ ;  /* 0x0000000405047290 */ /* 0x000fe4000fffe1ff */
[----:B------:R-:W-:Y:S02]  /*15b0*/  UIMAD UR31, UR6, UR10, UR31 ;  /* 0x0000000a061f72a4 */ /* 0x000fe4000f8e021f */
[----:B------:R-:W-:-:S12]  /*15c0*/  UIMAD UR30, UR4, UR12, UR30 ;  /* 0x0000000c041e72a4 */ /* 0x000fd8000f8e021e */
.L_x_19:
[----:B------:R-:W-:Y:S01]  /*15d0*/  UISETP.NE.AND UP0, UPT, UR18, 0x2, UPT ;  /* 0x000000021200788c */ /* 0x000fe2000bf05270 */
[----:B------:R-:W-:Y:S09]  /*15e0*/  BRA.U !UP5, `(.L_x_20) ;  /* 0x000000010d0c7547 */ /* 0x000ff2000b800000 */
[----:B------:R-:W-:Y:S01]  /*15f0*/  UCGABAR_WAIT ;  /* 0x0000000000007dc7 */ /* 0x000fe20008000000 */
[----:B------:R-:W-:Y:S01]  /*1600*/  CCTL.IVALL ;  /* 0x00000000ff00798f */ /* 0x000fe20002000000 */
[----:B------:R-:W-:Y:S05]  /*1610*/  BRA `(.L_x_21) ;  /* 0x0000000000047947 */ /* 0x000fea0003800000 */
.L_x_20:
[----:B------:R-:W-:Y:S06]  /*1620*/  BAR.SYNC.DEFER_BLOCKING 0x0 ;  /* 0x0000000000007b1d */ /* 0x000fec0000010000 */
.L_x_21:
[----:B------:R-:W-:Y:S05]  /*1630*/  BRA.U UP0, `(.L_x_22) ;  /* 0x0000001100ec7547 */ /* 0x000fea000b800000 */
[----:B------:R-:W2:Y:S01]  /*1640*/  LDCU UR6, c[0x0][0x38c] ;  /* 0x00007180ff0677ac */ /* 0x000ea20008000800 */
[----:B------:R-:W-:Y:S01]  /*1650*/  PLOP3.LUT P1, PT, PT, PT, UP3, 0x80, 0x8 ;  /* 0x000000000008781c */ /* 0x000fe20003f2f038 */
[----:B------:R-:W-:Y:S01]  /*1660*/  IMAD.MOV.U32 R12, RZ, RZ, 0x1 ;  /* 0x00000001ff0c7424 */ /* 0x000fe200078e00ff */
[----:B------:R-:W-:Y:S01]  /*1670*/  ISETP.EQ.OR P2, PT, R0, RZ, P3 ;  /* 0x000000ff0000720c */ /* 0x000fe20001f42670 */
[----:B------:R-:W-:Y:S01]  /*1680*/  UISETP.NE.AND UP1, UPT, UR18, URZ, UPT ;  /* 0x000000ff1200728c */ /* 0x000fe2000bf25270 */
[----:B------:R-:W-:Y:S01]  /*1690*/  PLOP3.LUT P1, PT, P1, PT, PT, 0x8, 0x80 ;  /* 0x000000000080781c */ /* 0x000fe20000f2e170 */
[----:B------:R-:W-:Y:S01]  /*16a0*/  USEL UR25, URZ, 0x1, UP6 ;  /* 0x00000001ff197887 */ /* 0x000fe2000b000000 */
[----:B------:R-:W-:Y:S01]  /*16b0*/  CS2R R10, SRZ ;  /* 0x00000000000a7805 */ /* 0x000fe2000001ff00 */
[----:B------:R-:W-:Y:S01]  /*16c0*/  IMAD.MOV.U32 R9, RZ, RZ, RZ ;  /* 0x000000ffff097224 */ /* 0x000fe200078e00ff */
[----:B------:R-:W3:Y:S01]  /*16d0*/  LDCU UR39, c[0x0][0x370] ;  /* 0x00006e00ff2777ac */ /* 0x000ee20008000800 */
[----:B------:R-:W-:Y:S01]  /*16e0*/  IMAD.MOV.U32 R8, RZ, RZ, 0x1 ;  /* 0x00000001ff087424 */ /* 0x000fe200078e00ff */
[----:B------:R-:W4:Y:S01]  /*16f0*/  LDCU.64 UR28, c[0x0][0x348] ;  /* 0x00006900ff1c77ac */ /* 0x000f220008000a00 */
[----:B------:R-:W-:-:S02]  /*1700*/  USHF.R.U32.HI UR44, URZ, 0x5, UR24 ;  /* 0x00000005ff2c7899 */ /* 0x000fc40008011618 */
[----:B--2---:R-:W-:Y:S02]  /*1710*/  UIADD3 UR5, UPT, UPT, UR6, 0x1f, URZ ;  /* 0x0000001f06057890 */ /* 0x004fe4000fffe0ff */
[----:B------:R-:W-:Y:S02]  /*1720*/  UIADD3 UR46, UPT, UPT, UR6, 0x3e, URZ ;  /* 0x0000003e062e7890 */ /* 0x000fe4000fffe0ff */
[----:B------:R-:W-:Y:S01]  /*1730*/  USHF.R.S32.HI UR4, URZ, 0x1f, UR5 ;  /* 0x0000001fff047899 */ /* 0x000fe20008011405 */
[----:B------:R-:W2:Y:S03]  /*1740*/  LDCU UR38, c[0x0][0x374] ;  /* 0x00006e80ff2677ac */ /* 0x000ea60008000800 */
[----:B------:R-:W-:Y:S02]  /*1750*/  ULEA.HI UR4, UR4, UR5, URZ, 0x5 ;  /* 0x0000000504047291 */ /* 0x000fe4000f8f28ff */
[----:B------:R-:W-:-:S02]  /*1760*/  USEL UR25, UR25, 0x2, UP1 ;  /* 0x0000000219197887 */ /* 0x000fc40008800000 */
[----:B------:R-:W-:Y:S02]  /*1770*/  USHF.R.S32.HI UR41, URZ, 0x5, UR4 ;  /* 0x00000005ff297899 */ /* 0x000fe40008011404 */
[----:B------:R-:W-:Y:S02]  /*1780*/  UIADD3 UR4, UPT, UPT, UR6, -0x1, URZ ;  /* 0xffffffff06047890 */ /* 0x000fe4000fffe0ff */
[----:B------:R-:W-:Y:S02]  /*1790*/  UISETP.LT.U32.AND UP0, UPT, UR41, 0x5, UPT ;  /* 0x000000052900788c */ /* 0x000fe4000bf01070 */
[----:B------:R-:W-:Y:S02]  /*17a0*/  UISETP.GE.U32.AND UP2, UPT, UR4, -0x3f, UPT ;  /* 0xffffffc10400788c */ /* 0x000fe4000bf46070 */
[----:B------:R-:W-:Y:S01]  /*17b0*/  USEL UR40, UR41, 0x5, UP0 ;  /* 0x0000000529287887 */ /* 0x000fe20008000000 */
[----:B------:R-:W-:-:S03]  /*17c0*/  UMOV UR5, URZ ;  /* 0x000000ff00057c82 */ /* 0x000fc60008000000 */
[----:B------:R-:W-:Y:S02]  /*17d0*/  UIADD3 UR21, UPT, UPT, UR40, -0x1, URZ ;  /* 0xffffffff28157890 */ /* 0x000fe4000fffe0ff */
[----:B------:R-:W-:-:S03]  /*17e0*/  UIADD3 UR43, UPT, UPT, UR41, -UR40, URZ ;  /* 0x80000028292b7290 */ /* 0x000fc6000fffe0ff */
[----:B------:R-:W-:-:S04]  /*17f0*/  @UP2 UIADD3 UR21, UPT, UPT, UR40, URZ, URZ ;  /* 0x000000ff28152290 */ /* 0x000fc8000fffe0ff */
[----:B--234-:R-:W-:-:S12]  /*1800*/  UIADD3 UR21, UPT, UPT, UR21, 0x1, URZ ;  /* 0x0000000115157890 */ /* 0x01cfd8000fffe0ff */
.L_x_42:
[----:B------:R-:W-:Y:S01]  /*1810*/  UISETP.NE.AND UP0, UPT, UR45, URZ, UPT ;  /* 0x000000ff2d00728c */ /* 0x000fe2000bf05270 */
[----:B------:R-:W2:Y:S08]  /*1820*/  S2UR UR45, SR_CgaCtaId ;  /* 0x00000000002d79c3 */ /* 0x000eb00000008800 */
[----:B------:R-:W-:Y:S05]  /*1830*/  BRA.U UP0, `(.L_x_23) ;  /* 0x0000000100347547 */ /* 0x000fea000b800000 */
[----:B------:R-:W3:Y:S01]  /*1840*/  S2R R0, SR_CgaCtaId ;  /* 0x0000000000007919 */ /* 0x000ee20000008800 */
[----:B------:R-:W-:-:S04]  /*1850*/  MOV R2, 0x400 ;  /* 0x0000040000027802 */ /* 0x000fc80000000f00 */
[----:B---3--:R-:W-:Y:S02]  /*1860*/  LEA R0, R0, R2, 0x18 ;  /* 0x0000000200007211 */ /* 0x008fe400078ec0ff */
[----:B------:R-:W-:-:S03]  /*1870*/  SHF.L.U32 R2, R8, 0x1f, RZ ;  /* 0x0000001f08027819 */ /* 0x000fc600000006ff */
[----:B------:R-:W-:-:S04]  /*1880*/  IMAD R0, R9, 0x8, R0 ;  /* 0x0000000809007824 */ /* 0x000fc800078e0200 */
[----:B------:R-:W3:Y:S02]  /*1890*/  SYNCS.PHASECHK.TRANS64.TRYWAIT P0, [R0+URZ+0x110], R2 ;  /* 0x00011002000075a7 */ /* 0x000ee400080011ff */
[----:B---3--:R-:W-:Y:S05]  /*18a0*/  @!P0 BRA `(.L_x_24) ;  /* 0x0000007c00a48947 */ /* 0x008fea0003800000 */
.L_x_133:
[----:B------:R-:W-:Y:S01]  /*18b0*/  VIADD R9, R9, 0x1 ;  /* 0x0000000109097836 */ /* 0x000fe20000000000 */
[----:B------:R3:W-:Y:S04]  /*18c0*/  SYNCS.ARRIVE.TRANS64.A1T0 RZ, [R0+URZ+0x100], RZ ;  /* 0x000100ff00ff79a7 */ /* 0x0007e800081000ff */
[----:B------:R-:W-:-:S04]  /*18d0*/  ISETP.NE.AND P0, PT, R9, 0x2, PT ;  /* 0x000000020900780c */ /* 0x000fc80003f05270 */
[----:B------:R-:W-:Y:S02]  /*18e0*/  SEL R9, R9, RZ, P0 ;  /* 0x000000ff09097207 */ /* 0x000fe40000000000 */
[----:B---3--:R-:W-:-:S04]  /*18f0*/  SEL R0, RZ, 0x1, P0 ;  /* 0x00000001ff007807 */ /* 0x008fc80000000000 */
[----:B------:R-:W-:-:S07]  /*1900*/  LOP3.LUT R8, R8, R0, RZ, 0x3c, !PT ;  /* 0x0000000008087212 */ /* 0x000fce00078e3cff */
.L_x_23:
[----:B------:R-:W-:Y:S01]  /*1910*/  UMOV UR6, 0x400 ;  /* 0x0000040000067882 */ /* 0x000fe20000000000 */
[----:B------:R-:W-:Y:S01]  /*1920*/  SHF.L.U32 R0, R12, 0x1f, RZ ;  /* 0x0000001f0c007819 */ /* 0x000fe200000006ff */
[----:B--2---:R-:W-:Y:S02]  /*1930*/  ULEA UR6, UR45, UR6, 0x18 ;  /* 0x000000062d067291 */ /* 0x004fe4000f8ec0ff */
[----:B------:R-:W-:Y:S02]  /*1940*/  UISETP.GE.U32.AND UP0, UPT, UR46, 0x3f, UPT ;  /* 0x0000003f2e00788c */ /* 0x000fe4000bf06070 */
[----:B------:R-:W-:Y:S02]  /*1950*/  ULEA UR4, UR5, UR6, 0x3 ;  /* 0x0000000605047291 */ /* 0x000fe4000f8e18ff */
[----:B------:R-:W-:Y:S02]  /*1960*/  USHF.L.U32 UR35, UR30, 0x6, URZ ;  /* 0x000000061e237899 */ /* 0x000fe400080006ff */
[----:B------:R-:W-:Y:S01]  /*1970*/  ULEA UR11, UR31, UR44, 0x8 ;  /* 0x0000002c1f0b7291 */ /* 0x000fe2000f8e40ff */
[----:B------:R-:W-:-:S04]  /*1980*/  UMOV UR13, URZ ;  /* 0x000000ff000d7c82 */ /* 0x000fc80008000000 */
[----:B------:R2:W3:Y:S01]  /*1990*/  SYNCS.PHASECHK.TRANS64.TRYWAIT P0, [UR4+0x28], R0 ;  /* 0x00002800ff0075a7 */ /* 0x0004e20008001104 */
[----:B------:R-:W-:Y:S06]  /*19a0*/  BRA.U !UP0, `(.L_x_25) ;  /* 0x0000000108bc7547 */ /* 0x000fec000b800000 */
[----:B------:R-:W-:Y:S01]  /*19b0*/  UMOV UR7, URZ ;  /* 0x000000ff00077c82 */ /* 0x000fe20008000000 */
[----:B------:R-:W-:-:S05]  /*19c0*/  UMOV UR4, UR5 ;  /* 0x0000000500047c82 */ /* 0x000fca0008000000 */
.L_x_31:
[----:B------:R-:W-:Y:S01]  /*19d0*/  ULEA UR33, UR4, UR6, 0x3 ;  /* 0x0000000604217291 */ /* 0x000fe2000f8e18ff */
[----:B---3--:R-:W-:Y:S01]  /*19e0*/  @!P3 MOV R2, 0x2800 ;  /* 0x000028000002b802 */ /* 0x008fe20000000f00 */
[----:B-1-34-:R-:W-:Y:S10]  /*19f0*/  @P0 BRA `(.L_x_26) ;  /* 0x00000000000c0947 */ /* 0x01aff40003800000 */
[----:B------:R-:W-:-:S04]  /*1a00*/  SHF.L.U32 R3, R12, 0x1f, RZ ;  /* 0x0000001f0c037819 */ /* 0x000fc800000006ff */
[----:B------:R-:W3:Y:S02]  /*1a10*/  SYNCS.PHASECHK.TRANS64.TRYWAIT P0, [UR33+0x28], R3 ;  /* 0x00002803ff0075a7 */ /* 0x000ee40008001121 */
[----:B---3--:R-:W-:Y:S05]  /*1a20*/  @!P0 BRA `(.L_x_27) ;  /* 0x0000007c00588947 */ /* 0x008fea0003800000 */
.L_x_26:
[----:B------:R3:W-:Y:S01]  /*1a30*/  @!P3 SYNCS.ARRIVE.TRANS64 RZ, [UR33], R2 ;  /* 0x00000002ffffb9a7 */ /* 0x0007e20008000021 */
[----:B------:R-:W-:-:S04]  /*1a40*/  ULOP3.LUT UR5, UR25, 0x2, URZ, 0xfc, !UPT ;  /* 0x0000000219057892 */ /* 0x000fc8000f8efcff */
[----:B------:R-:W-:-:S09]  /*1a50*/  UISETP.NE.AND UP0, UPT, UR5, 0x2, UPT ;  /* 0x000000020500788c */ /* 0x000fd2000bf05270 */
[----:B------:R-:W-:Y:S05]  /*1a60*/  BRA.U UP0, `(.L_x_28) ;  /* 0x0000000100047547 */ /* 0x000fea000b800000 */
[----:B-1----:R-:W-:Y:S05]  /*1a70*/  BPT.TRAP 0x1 ;  /* 0x000000040000795c */ /* 0x002fea0000300000 */
.L_x_28:
[----:B------:R-:W-:Y:S04]  /*1a80*/  BSSY.RECONVERGENT B0, `(.L_x_29) ;  /* 0x0000003000007945 */ /* 0x000fe80003800200 */
[----:B------:R-:W-:Y:S05]  /*1a90*/  @P2 BRA `(.L_x_30) ;  /* 0x0000000000042947 */ /* 0x000fea0003800000 */
[----:B-1----:R-:W-:Y:S05]  /*1aa0*/  BPT.TRAP 0x1 ;  /* 0x000000040000795c */ /* 0x002fea0000300000 */
.L_x_30:
[----:B-1----:R-:W-:Y:S05]  /*1ab0*/  BSYNC.RECONVERGENT B0 ;  /* 0x0000000000007941 */ /* 0x002fea0003800200 */
.L_x_29:
[----:B------:R-:W-:Y:S02]  /*1ac0*/  UIADD3 UR5, UPT, UPT, UR4, 0x1, URZ ;  /* 0x0000000104057890 */ /* 0x000fe4000fffe0ff */
[----:B------:R-:W-:Y:S02]  /*1ad0*/  USHF.L.U32 UR34, UR7, 0x5, URZ ;  /* 0x0000000507227899 */ /* 0x000fe400080006ff */
[----:B------:R-:W-:Y:S02]  /*1ae0*/  UISETP.NE.AND UP0, UPT, UR5, 0x5, UPT ;  /* 0x000000050500788c */ /* 0x000fe4000bf05270 */
[----:B------:R-:W-:Y:S02]  /*1af0*/  UIADD3 UR7, UPT, UPT, UR7, 0x1, URZ ;  /* 0x0000000107077890 */ /* 0x000fe4000fffe0ff */
[----:B------:R-:W-:Y:S02]  /*1b00*/  USEL UR9, URZ, 0x1, UP0 ;  /* 0x00000001ff097887 */ /* 0x000fe40008000000 */
[----:B------:R-:W-:-:S02]  /*1b10*/  USEL UR5, UR5, URZ, UP0 ;  /* 0x000000ff05057287 */ /* 0x000fc40008000000 */
[----:B------:R-:W-:Y:S02]  /*1b20*/  UIADD3 UR14, UP0, UPT, UR28, 0x180, URZ ;  /* 0x000001801c0e7890 */ /* 0x000fe4000ff1e0ff */
[----:B------:R-:W-:Y:S01]  /*1b30*/  ULEA UR8, UR5, UR6, 0x3 ;  /* 0x0000000605087291 */ /* 0x000fe2000f8e18ff */
[----:B------:R-:W-:Y:S01]  /*1b40*/  LOP3.LUT R12, R12, UR9, RZ, 0x3c, !PT ;  /* 0x000000090c0c7c12 */ /* 0x000fe2000f8e3cff */
[----:B------:R-:W-:Y:S02]  /*1b50*/  ULEA UR32, UR4, UR6, 0xb ;  /* 0x0000000604207291 */ /* 0x000fe4000f8e58ff */
[----:B------:R-:W-:Y:S01]  /*1b60*/  UIADD3 UR16, UP1, UPT, UR28, 0x80, URZ ;  /* 0x000000801c107890 */ /* 0x000fe2000ff3e0ff */
[----:B--2---:R-:W-:Y:S01]  /*1b70*/  SHF.L.U32 R0, R12, 0x1f, RZ ;  /* 0x0000001f0c007819 */ /* 0x004fe200000006ff */
[----:B------:R-:W-:Y:S02]  /*1b80*/  UIADD3.X UR15, UPT, UPT, URZ, UR29, URZ, UP0, !UPT ;  /* 0x0000001dff0f7290 */ /* 0x000fe400087fe4ff */
[----:B------:R-:W-:Y:S01]  /*1b90*/  UISETP.NE.AND UP0, UPT, UR7, UR21, UPT ;  /* 0x000000150700728c */ /* 0x000fe2000bf05270 */
[----:B------:R4:W1:Y:S01]  /*1ba0*/  SYNCS.PHASECHK.TRANS64.TRYWAIT P0, [UR8+0x28], R0 ;  /* 0x00002800ff0075a7 */ /* 0x0008620008001108 */
[----:B------:R-:W-:-:S02]  /*1bb0*/  ULEA UR8, UR4, UR24, 0xd ;  /* 0x0000001804087291 */ /* 0x000fc4000f8e68ff */
[----:B------:R-:W-:Y:S02]  /*1bc0*/  UIADD3.X UR17, UPT, UPT, URZ, UR29, URZ, UP1, !UPT ;  /* 0x0000001dff117290 */ /* 0x000fe40008ffe4ff */
[----:B------:R-:W-:Y:S02]  /*1bd0*/  UIADD3 UR32, UPT, UPT, UR32, 0x6400, URZ ;  /* 0x0000640020207890 */ /* 0x000fe4000fffe0ff */
[----:B------:R-:W-:Y:S01]  /*1be0*/  UIADD3 UR8, UPT, UPT, UR6, 0x8c00, UR8 ;  /* 0x00008c0006087890 */ /* 0x000fe2000fffe008 */
[----:B------:R-:W-:Y:S01]  /*1bf0*/  UMOV UR18, 0x0 ;  /* 0x0000000000127882 */ /* 0x000fe20000000000 */
[----:B------:R-:W-:Y:S01]  /*1c00*/  UMOV UR19, 0x10000000 ;  /* 0x1000000000137882 */ /* 0x000fe20000000000 */
[----:B------:R-:W-:Y:S01]  /*1c10*/  UMOV UR4, 0x30000 ;  /* 0x0003000000047882 */ /* 0x000fe20000000000 */
[----:B------:R-:W-:Y:S01]  /*1c20*/  UMOV UR12, UR36 ;  /* 0x00000024000c7c82 */ /* 0x000fe20008000000 */
[----:B------:R-:W-:Y:S01]  /*1c30*/  UMOV UR9, UR33 ;  /* 0x0000002100097c82 */ /* 0x000fe20008000000 */
[----:B------:R-:W-:Y:S01]  /*1c40*/  UMOV UR10, UR34 ;  /* 0x00000022000a7c82 */ /* 0x000fe20008000000 */
[----:B------:R-:W-:Y:S01]  /*1c50*/  UTMALDG.3D [UR32], [UR16], desc[UR18] ;  /* 0x00001220100075b4 */ /* 0x000fe20008011000 */
[----:B------:R-:W-:Y:S01]  /*1c60*/  UMOV UR13, UR21 ;  /* 0x00000015000d7c82 */ /* 0x000fe20008000000 */
[----:B------:R2:W-:Y:S02]  /*1c70*/  UTMALDG.3D.MULTICAST [UR8], [UR14], UR4, desc[UR18] ;  /* 0x000012080e0073b4 */ /* 0x0005e40008011804 */
[----:B--2---:R-:W-:Y:S01]  /*1c80*/  UMOV UR4, UR5 ;  /* 0x0000000500047c82 */ /* 0x004fe20008000000 */
[----:B------:R-:W-:Y:S05]  /*1c90*/  BRA.U UP0, `(.L_x_31) ;  /* 0xfffffffd004c7547 */ /* 0x000fea000b83ffff */
.L_x_25:
[----:B------:R-:W-:Y:S01]  /*1ca0*/  ULEA UR4, UR5, UR6, 0x3 ;  /* 0x0000000605047291 */ /* 0x000fe2000f8e18ff */
[----:B--2-4-:R-:W-:Y:S01]  /*1cb0*/  SHF.L.U32 R0, R12, 0x1f, RZ ;  /* 0x0000001f0c007819 */ /* 0x014fe200000006ff */
[----:B------:R-:W-:Y:S01]  /*1cc0*/  @!P1 SYNCS.ARRIVE.TRANS64.A1T0 RZ, [UR6+0x98], RZ ;  /* 0x000098ffffff99a7 */ /* 0x000fe20008100006 */
[----:B------:R-:W-:-:S06]  /*1cd0*/  UISETP.GT.AND UP0, UPT, UR41, UR40, UPT ;  /* 0x000000282900728c */ /* 0x000fcc000bf04270 */
[----:B-1-3--:R1:W2:Y:S03]  /*1ce0*/  SYNCS.PHASECHK.TRANS64.TRYWAIT P0, [UR4+0x28], R0 ;  /* 0x00002800ff0075a7 */ /* 0x00a2a60008001104 */
[----:B------:R-:W-:Y:S05]  /*1cf0*/  BRA.U !UP0, `(.L_x_32) ;  /* 0x0000000108c07547 */ /* 0x000fea000b800000 */
[----:B------:R-:W-:Y:S01]  /*1d00*/  UIADD3 UR26, UPT, UPT, UR43, UR13, URZ ;  /* 0x0000000d2b1a7290 */ /* 0x000fe2000fffe0ff */
[----:B------:R-:W-:-:S11]  /*1d10*/  UMOV UR4, UR5 ;  /* 0x0000000500047c82 */ /* 0x000fd60008000000 */
.L_x_38:
[----:B------:R-:W-:Y:S01]  /*1d20*/  ULEA UR17, UR4, UR6, 0x3 ;  /* 0x0000000604117291 */ /* 0x000fe2000f8e18ff */
[----:B--2---:R-:W-:Y:S01]  /*1d30*/  @!P3 MOV R2, 0x2800 ;  /* 0x000028000002b802 */ /* 0x004fe20000000f00 */
[----:B--234-:R-:W-:Y:S10]  /*1d40*/  @P0 BRA `(.L_x_33) ;  /* 0x00000000000c0947 */ /* 0x01cff40003800000 */
[----:B------:R-:W-:-:S04]  /*1d50*/  SHF.L.U32 R3, R12, 0x1f, RZ ;  /* 0x0000001f0c037819 */ /* 0x000fc800000006ff */
[----:B------:R-:W2:Y:S02]  /*1d60*/  SYNCS.PHASECHK.TRANS64.TRYWAIT P0, [UR17+0x28], R3 ;  /* 0x00002803ff0075a7 */ /* 0x000ea40008001111 */
[----:B--2---:R-:W-:Y:S05]  /*1d70*/  @!P0 BRA `(.L_x_34) ;  /* 0x00000078009c8947 */ /* 0x004fea0003800000 */
.L_x_33:
[----:B------:R2:W-:Y:S01]  /*1d80*/  @!P3 SYNCS.ARRIVE.TRANS64 RZ, [UR17], R2 ;  /* 0x00000002ffffb9a7 */ /* 0x0005e20008000011 */
[----:B------:R-:W-:-:S04]  /*1d90*/  ULOP3.LUT UR5, UR25, 0x2, URZ, 0xfc, !UPT ;  /* 0x0000000219057892 */ /* 0x000fc8000f8efcff */
[----:B------:R-:W-:-:S09]  /*1da0*/  UISETP.NE.AND UP0, UPT, UR5, 0x2, UPT ;  /* 0x000000020500788c */ /* 0x000fd2000bf05270 */
[----:B------:R-:W-:Y:S05]  /*1db0*/  BRA.U UP0, `(.L_x_35) ;  /* 0x0000000100047547 */ /* 0x000fea000b800000 */
[----:B------:R-:W-:Y:S05]  /*1dc0*/  BPT.TRAP 0x1 ;  /* 0x000000040000795c */ /* 0x000fea0000300000 */
.L_x_35:
[----:B------:R-:W-:Y:S04]  /*1dd0*/  BSSY.RECONVERGENT B0, `(.L_x_36) ;  /* 0x0000003000007945 */ /* 0x000fe80003800200 */
[----:B------:R-:W-:Y:S05]  /*1de0*/  @P2 BRA `(.L_x_37) ;  /* 0x0000000000042947 */ /* 0x000fea0003800000 */
[----:B------:R-:W-:Y:S05]  /*1df0*/  BPT.TRAP 0x1 ;  /* 0x000000040000795c */ /* 0x000fea0000300000 */
.L_x_37:
[----:B------:R-:W-:Y:S05]  /*1e00*/  BSYNC.RECONVERGENT B0 ;  /* 0x0000000000007941 */ /* 0x000fea0003800200 */
.L_x_36:
[----:B------:R-:W-:Y:S02]  /*1e10*/  UIADD3 UR5, UPT, UPT, UR4, 0x1, URZ ;  /* 0x0000000104057890 */ /* 0x000fe4000fffe0ff */
[----:B------:R-:W-:Y:S02]  /*1e20*/  USHF.L.U32 UR18, UR13, 0x5, URZ ;  /* 0x000000050d127899 */ /* 0x000fe400080006ff */
[----:B------:R-:W-:Y:S02]  /*1e30*/  UISETP.NE.AND UP0, UPT, UR5, 0x5, UPT ;  /* 0x000000050500788c */ /* 0x000fe4000bf05270 */
[----:B------:R-:W-:Y:S02]  /*1e40*/  UIADD3 UR13, UPT, UPT, UR13, 0x1, URZ ;  /* 0x000000010d0d7890 */ /* 0x000fe4000fffe0ff */
[----:B------:R-:W-:Y:S02]  /*1e50*/  USEL UR8, URZ, 0x1, UP0 ;  /* 0x00000001ff087887 */ /* 0x000fe40008000000 */
[----:B------:R-:W-:-:S02]  /*1e60*/  USEL UR5, UR5, URZ, UP0 ;  /* 0x000000ff05057287 */ /* 0x000fc40008000000 */
[----:B------:R-:W-:Y:S02]  /*1e70*/  UIADD3 UR14, UP0, UPT, UR28, 0x180, URZ ;  /* 0x000001801c0e7890 */ /* 0x000fe4000ff1e0ff */
[----:B------:R-:W-:Y:S01]  /*1e80*/  LOP3.LUT R12, R12, UR8, RZ, 0x3c, !PT ;  /* 0x000000080c0c7c12 */ /* 0x000fe2000f8e3cff */
[----:B------:R-:W-:Y:S02]  /*1e90*/  ULEA UR16, UR4, UR6, 0xb ;  /* 0x0000000604107291 */ /* 0x000fe4000f8e58ff */
[----:B------:R-:W-:Y:S01]  /*1ea0*/  UIADD3 UR22, UP1, UPT, UR28, 0x80, URZ ;  /* 0x000000801c167890 */ /* 0x000fe2000ff3e0ff */
[----:B-1----:R-:W-:Y:S01]  /*1eb0*/  SHF.L.U32 R0, R12, 0x1f, RZ ;  /* 0x0000001f0c007819 */ /* 0x002fe200000006ff */
[----:B------:R-:W-:Y:S02]  /*1ec0*/  UIADD3.X UR15, UPT, UPT, URZ, UR29, URZ, UP0, !UPT ;  /* 0x0000001dff0f7290 */ /* 0x000fe400087fe4ff */
[----:B------:R-:W-:Y:S02]  /*1ed0*/  ULEA UR8, UR4, UR24, 0xd ;  /* 0x0000001804087291 */ /* 0x000fe4000f8e68ff */
[----:B------:R-:W-:-:S02]  /*1ee0*/  UISETP.NE.AND UP0, UPT, UR13, UR26, UPT ;  /* 0x0000001a0d00728c */ /* 0x000fc4000bf05270 */
[----:B------:R-:W-:Y:S02]  /*1ef0*/  ULEA UR7, UR5, UR6, 0x3 ;  /* 0x0000000605077291 */ /* 0x000fe4000f8e18ff */
[----:B------:R-:W-:Y:S02]  /*1f00*/  UIADD3 UR16, UPT, UPT, UR16, 0x6400, URZ ;  /* 0x0000640010107890 */ /* 0x000fe4000fffe0ff */
[----:B------:R-:W-:Y:S02]  /*1f10*/  UIADD3.X UR23, UPT, UPT, URZ, UR29, URZ, UP1, !UPT ;  /* 0x0000001dff177290 */ /* 0x000fe40008ffe4ff */
[----:B------:R-:W-:Y:S01]  /*1f20*/  UIADD3 UR8, UPT, UPT, UR6, 0x8c00, UR8 ;  /* 0x00008c0006087890 */ /* 0x000fe2000fffe008 */
[----:B------:R-:W-:Y:S01]  /*1f30*/  UMOV UR30, 0x0 ;  /* 0x00000000001e7882 */ /* 0x000fe20000000000 */
[----:B------:R-:W-:Y:S01]  /*1f40*/  UMOV UR31, 0x10000000 ;  /* 0x10000000001f7882 */ /* 0x000fe20000000000 */
[----:B------:R-:W-:Y:S01]  /*1f50*/  UMOV UR19, UR35 ;  /* 0x0000002300137c82 */ /* 0x000fe20008000000 */
[----:B------:R-:W-:Y:S01]  /*1f60*/  UMOV UR20, UR36 ;  /* 0x0000002400147c82 */ /* 0x000fe20008000000 */
[----:B------:R3:W4:Y:S01]  /*1f70*/  SYNCS.PHASECHK.TRANS64.TRYWAIT P0, [UR7+0x28], R0 ;  /* 0x00002800ff0075a7 */ /* 0x0007220008001107 */
[----:B------:R-:W-:Y:S01]  /*1f80*/  UMOV UR4, 0x30000 ;  /* 0x0003000000047882 */ /* 0x000fe20000000000 */
[----:B------:R-:W-:Y:S01]  /*1f90*/  UMOV UR12, UR36 ;  /* 0x00000024000c7c82 */ /* 0x000fe20008000000 */
[----:B------:R-:W-:Y:S01]  /*1fa0*/  UMOV UR9, UR17 ;  /* 0x0000001100097c82 */ /* 0x000fe20008000000 */
[----:B------:R-:W-:Y:S01]  /*1fb0*/  UMOV UR10, UR18 ;  /* 0x00000012000a7c82 */ /* 0x000fe20008000000 */
[----:B------:R-:W-:Y:S01]  /*1fc0*/  UTMALDG.3D [UR16], [UR22], desc[UR30] ;  /* 0x00001e10160075b4 */ /* 0x000fe20008011000 */
[----:B------:R1:W-:Y:S02]  /*1fd0*/  UTMALDG.3D.MULTICAST [UR8], [UR14], UR4, desc[UR30] ;  /* 0x00001e080e0073b4 */ /* 0x0003e40008011804 */
[----:B-1----:R-:W-:Y:S01]  /*1fe0*/  UMOV UR4, UR5 ;  /* 0x0000000500047c82 */ /* 0x002fe20008000000 */
[----:B------:R-:W-:Y:S05]  /*1ff0*/  BRA.U UP0, `(.L_x_38) ;  /* 0xfffffffd00487547 */ /* 0x000fea000b83ffff */
.L_x_32:
[C---:B------:R-:W-:Y:S01]  /*2000*/  LEA R3, R11.reuse, UR6, 0x3 ;  /* 0x000000060b037c11 */ /* 0x040fe2000f8e18ff */
[----:B------:R-:W-:Y:S01]  /*2010*/  NOP ;  /* 0x0000000000007918 */ /* 0x000fe20000000000 */
[----:B-1-3--:R-:W-:Y:S02]  /*2020*/  SHF.L.U32 R0, R10, 0x1f, RZ ;  /* 0x0000001f0a007819 */ /* 0x00afe400000006ff */
[----:B------:R-:W-:Y:S02]  /*2030*/  LEA R4, R11, UR6, 0x4 ;  /* 0x000000060b047c11 */ /* 0x000fe4000f8e20ff */
[----:B--2-4-:R-:W1:Y:S02]  /*2040*/  SYNCS.PHASECHK.TRANS64.TRYWAIT P0, [R3+URZ+0xa0], R0 ;  /* 0x0000a000030075a7 */ /* 0x014e6400080011ff */
[----:B-1----:R-:W-:Y:S05]  /*2050*/  @!P0 BRA `(.L_x_39) ;  /* 0x0000007400fc8947 */ /* 0x002fea0003800000 */
.L_x_136:
[----:B------:R-:W2:Y:S01]  /*2060*/  LDS.128 R4, [R4+0x130] ;  /* 0x0001300004047984 */ /* 0x000ea20000000c00 */
[----:B------:R-:W-:Y:S01]  /*2070*/  UISETP.GE.AND UP0, UPT, UR42, 0x1, UPT ;  /* 0x000000012a00788c */ /* 0x000fe2000bf06270 */
[----:B------:R-:W-:Y:S01]  /*2080*/  @!PT LDS RZ, [RZ] ;  /* 0x00000000fffff984 */ /* 0x000fe20000000800 */
[----:B------:R-:W-:Y:S01]  /*2090*/  @!PT LDS RZ, [RZ] ;  /* 0x00000000fffff984 */ /* 0x000fe20000000800 */
[----:B------:R-:W-:Y:S01]  /*20a0*/  @!PT LDS RZ, [RZ] ;  /* 0x00000000fffff984 */ /* 0x000fe20000000800 */
[----:B------:R-:W-:Y:S01]  /*20b0*/  @!PT LDS RZ, [RZ] ;  /* 0x00000000fffff984 */ /* 0x000fe20000000800 */
[----:B------:R3:W-:Y:S06]  /*20c0*/  MEMBAR.ALL.CTA ;  /* 0x0000000000007992 */ /* 0x0007ec0000008000 */
[----:B---3--:R-:W3:Y:S01]  /*20d0*/  FENCE.VIEW.ASYNC.S ;  /* 0x00000000000073c6 */ /* 0x008ee20000000000 */
[----:B--2---:R-:W-:-:S13]  /*20e0*/  LOP3.LUT P0, RZ, R6, 0x1, RZ, 0xc0, !PT ;  /* 0x0000000106ff7812 */ /* 0x004fda000780c0ff */
[----:B---3--:R-:W-:Y:S01]  /*20f0*/  VOTEU.ANY UP1, P0 ;  /* 0x0000000000ff7886 */ /* 0x008fe20000020100 */
[----:B------:R-:W-:-:S13]  /*2100*/  PLOP3.LUT P0, PT, PT, PT, UP1, 0x80, 0x8 ;  /* 0x000000000008781c */ /* 0x000fda0003f0f018 */
[----:B-1----:R-:W-:Y:S02]  /*2110*/  @P0 LOP3.LUT R0, R5, 0xffff, RZ, 0xc0, !PT ;  /* 0x0000ffff05000812 */ /* 0x002fe400078ec0ff */
[----:B------:R-:W-:Y:S02]  /*2120*/  @P0 MOV R2, R4 ;  /* 0x0000000400020202 */ /* 0x000fe40000000f00 */
[----:B------:R-:W-:Y:S01]  /*2130*/  @P0 R2UR UR7, R0 ;  /* 0x00000000000702ca */ /* 0x000fe200000e0000 */
[----:B------:R-:W-:Y:S01]  /*2140*/  VIADD R0, R3, 0xb0 ;  /* 0x000000b003007836 */ /* 0x000fe20000000000 */
[----:B------:R-:W-:Y:S02]  /*2150*/  @P0 SHF.R.U32.HI R4, RZ, 0x10, R5 ;  /* 0x00000010ff040819 */ /* 0x000fe40000011605 */
[----:B------:R-:W-:Y:S02]  /*2160*/  @P0 R2UR UR8, R2 ;  /* 0x00000000020802ca */ /* 0x000fe400000e0000 */
[----:B------:R-:W-:-:S02]  /*2170*/  PRMT R0, RZ, 0x654, R0 ;  /* 0x00000654ff007816 */ /* 0x000fc40000000000 */
[----:B------:R-:W-:Y:S02]  /*2180*/  @P0 R2UR UR4, R4 ;  /* 0x00000000040402ca */ /* 0x000fe400000e0000 */
[----:B------:R1:W-:Y:S03]  /*2190*/  SYNCS.ARRIVE.TRANS64.RED.A1T0 RZ, [R0+URZ], RZ ;  /* 0x000000ff00ff79a7 */ /* 0x0003e600081004ff */
[----:B------:R-:W-:-:S04]  /*21a0*/  @UP1 UMOV UR27, UR7 ;  /* 0x00000007001b1c82 */ /* 0x000fc80008000000 */
[----:B------:R-:W-:-:S04]  /*21b0*/  @UP1 UMOV UR37, UR8 ;  /* 0x0000000800251c82 */ /* 0x000fc80008000000 */
[----:B------:R-:W-:Y:S01]  /*21c0*/  @UP1 UMOV UR36, UR4 ;  /* 0x0000000400241c82 */ /* 0x000fe20008000000 */
[----:B------:R-:W-:Y:S05]  /*21d0*/  BRA.U !UP0, `(.L_x_40) ;  /* 0x0000000108d47547 */ /* 0x000fea000b800000 */
[----:B------:R-:W2:Y:S01]  /*21e0*/  LDCU.128 UR12, c[0x0][0xb10] ;  /* 0x00016200ff0c77ac */ /* 0x000ea20008000c00 */
[----:B------:R-:W3:Y:S01]  /*21f0*/  LDCU UR26, c[0x0][0xb20] ;  /* 0x00016400ff1a77ac */ /* 0x000ee20008000800 */
[----:B------:R-:W4:Y:S01]  /*2200*/  LDCU UR20, c[0x0][0xb0c] ;  /* 0x00016180ff1477ac */ /* 0x000f220008000800 */
[----:B------:R-:W1:Y:S01]  /*2210*/  LDCU.64 UR10, c[0x0][0xb28] ;  /* 0x00016500ff0a77ac */ /* 0x000e620008000a00 */
[----:B------:R-:W-:Y:S02]  /*2220*/  UISETP.NE.AND UP3, UPT, UR42, 0x1, UPT ;  /* 0x000000012a00788c */ /* 0x000fe4000bf65270 */
[----:B--2---:R-:W-:Y:S02]  /*2230*/  UIMAD.WIDE.U32 UR16, UR38, UR15, URZ ;  /* 0x0000000f261072a5 */ /* 0x004fe4000f8e00ff */
[----:B------:R-:W-:Y:S02]  /*2240*/  UIMAD.WIDE.U32 UR8, UR39, UR12, URZ ;  /* 0x0000000c270872a5 */ /* 0x000fe4000f8e00ff */
[----:B------:R-:W-:-:S02]  /*2250*/  UISETP.NE.AND UP0, UPT, UR14, 0x1, UPT ;  /* 0x000000010e00788c */ /* 0x000fc4000bf05270 */
[----:B------:R-:W-:Y:S01]  /*2260*/  UIMAD.WIDE.U32 UR22, UR27, UR15, URZ ;  /* 0x0000000f1b1672a5 */ /* 0x000fe2000f8e00ff */
[----:B------:R-:W-:Y:S02]  /*2270*/  UMOV UR16, UR17 ;  /* 0x0000001100107c82 */ /* 0x000fe40008000000 */
[----:B------:R-:W-:Y:S01]  /*2280*/  UMOV UR8, UR9 ;  /* 0x0000000900087c82 */ /* 0x000fe20008000000 */
[----:B---3--:R-:W-:Y:S02]  /*2290*/  USHF.R.U32.HI UR16, URZ, UR26, UR16 ;  /* 0x0000001aff107299 */ /* 0x008fe40008011610 */
[----:B----4-:R-:W-:Y:S02]  /*22a0*/  UISETP.NE.AND UP2, UPT, UR20, 0x1, UPT ;  /* 0x000000011400788c */ /* 0x010fe4000bf45270 */
[----:B------:R-:W-:Y:S02]  /*22b0*/  USHF.R.U32.HI UR8, URZ, UR13, UR8 ;  /* 0x0000000dff087299 */ /* 0x000fe40008011608 */
[----:B------:R-:W-:-:S02]  /*22c0*/  USEL UR7, UR38, UR16, !UP0 ;  /* 0x0000001026077287 */ /* 0x000fc4000c000000 */
[----:B------:R-:W-:Y:S02]  /*22d0*/  USEL UR8, UR39, UR8, !UP2 ;  /* 0x0000000827087287 */ /* 0x000fe4000d000000 */
[----:B-1----:R-:W-:Y:S01]  /*22e0*/  UIMAD.WIDE.U32 UR16, UR7, UR10, URZ ;  /* 0x0000000a071072a5 */ /* 0x002fe2000f8e00ff */
[----:B------:R-:W-:Y:S01]  /*22f0*/  UMOV UR4, UR23 ;  /* 0x0000001700047c82 */ /* 0x000fe20008000000 */
[----:B------:R-:W-:Y:S02]  /*2300*/  UIMAD.WIDE.U32 UR18, UR37, UR12, URZ ;  /* 0x0000000c251272a5 */ /* 0x000fe4000f8e00ff */
[----:B------:R-:W-:-:S03]  /*2310*/  UIMAD.WIDE.U32 UR22, UR8, UR10, URZ ;  /* 0x0000000a081672a5 */ /* 0x000fc6000f8e00ff */
[----:B------:R-:W-:Y:S01]  /*2320*/  UMOV UR16, UR17 ;  /* 0x0000001100107c82 */ /* 0x000fe20008000000 */
[----:B------:R-:W-:Y:S02]  /*2330*/  USHF.R.U32.HI UR4, URZ, UR26, UR4 ;  /* 0x0000001aff047299 */ /* 0x000fe40008011604 */
[----:B------:R-:W-:Y:S01]  /*2340*/  @UP3 USHF.R.U32.HI UR7, URZ, UR11, UR16 ;  /* 0x0000000bff073299 */ /* 0x000fe20008011610 */
[----:B------:R-:W-:Y:S01]  /*2350*/  UMOV UR18, UR19 ;  /* 0x0000001300127c82 */ /* 0x000fe20008000000 */
[----:B------:R-:W-:Y:S01]  /*2360*/  UMOV UR22, UR23 ;  /* 0x0000001700167c82 */ /* 0x000fe20008000000 */
[----:B------:R-:W-:Y:S02]  /*2370*/  USHF.R.U32.HI UR13, URZ, UR13, UR18 ;  /* 0x0000000dff0d7299 */ /* 0x000fe40008011612 */
[----:B------:R-:W-:Y:S02]  /*2380*/  USEL UR4, UR27, UR4, !UP0 ;  /* 0x000000041b047287 */ /* 0x000fe4000c000000 */
[----:B------:R-:W-:-:S02]  /*2390*/  @UP3 USHF.R.U32.HI UR8, URZ, UR11, UR22 ;  /* 0x0000000bff083299 */ /* 0x000fc40008011616 */
[----:B------:R-:W-:Y:S02]  /*23a0*/  UIMAD UR9, UR42, UR7, URZ ;  /* 0x000000072a0972a4 */ /* 0x000fe4000f8e02ff */
[----:B------:R-:W-:Y:S02]  /*23b0*/  USEL UR7, UR37, UR13, !UP2 ;  /* 0x0000000d25077287 */ /* 0x000fe4000d000000 */
[----:B------:R-:W-:Y:S02]  /*23c0*/  UIMAD UR12, UR42, UR8, URZ ;  /* 0x000000082a0c72a4 */ /* 0x000fe4000f8e02ff */
[----:B------:R-:W-:Y:S02]  /*23d0*/  UISETP.GE.AND UP0, UPT, UR4, UR9, UPT ;  /* 0x000000090400728c */ /* 0x000fe4000bf06270 */
[----:B------:R-:W-:Y:S02]  /*23e0*/  UIMAD.WIDE.U32 UR16, UR4, UR10, URZ ;  /* 0x0000000a041072a5 */ /* 0x000fe4000f8e00ff */
[----:B------:R-:W-:-:S02]  /*23f0*/  UISETP.GE.OR UP0, UPT, UR7, UR12, UP0 ;  /* 0x0000000c0700728c */ /* 0x000fc40008706670 */
[----:B------:R-:W-:Y:S02]  /*2400*/  UIMAD.WIDE.U32 UR12, UR7, UR10, URZ ;  /* 0x0000000a070c72a5 */ /* 0x000fe4000f8e00ff */
[----:B------:R-:W-:Y:S01]  /*2410*/  UIADD3 UR15, UPT, UPT, -UR4, URZ, URZ ;  /* 0x000000ff040f7290 */ /* 0x000fe2000fffe1ff */
[----:B------:R-:W-:Y:S01]  /*2420*/  UMOV UR10, UR17 ;  /* 0x00000011000a7c82 */ /* 0x000fe20008000000 */
[----:B------:R-:W-:Y:S02]  /*2430*/  UIADD3 UR12, UPT, UPT, -UR7, URZ, URZ ;  /* 0x000000ff070c7290 */ /* 0x000fe4000fffe1ff */
[----:B------:R-:W-:-:S03]  /*2440*/  USHF.R.U32.HI UR10, URZ, UR11, UR10 ;  /* 0x0000000bff0a7299 */ /* 0x000fc6000801160a */
[----:B------:R-:W-:Y:S01]  /*2450*/  @!UP0 UMOV UR9, UR13 ;  /* 0x0000000d00098c82 */ /* 0x000fe20008000000 */
[----:B------:R-:W-:Y:S02]  /*2460*/  UIMAD UR15, UR14, UR15, UR27 ;  /* 0x0000000f0e0f72a4 */ /* 0x000fe4000f8e021b */
[----:B------:R-:W-:Y:S02]  /*2470*/  USEL UR10, UR4, UR10, !UP3 ;  /* 0x0000000a040a7287 */ /* 0x000fe4000d800000 */
[----:B------:R-:W-:Y:S02]  /*2480*/  @!UP0 USHF.R.U32.HI UR9, URZ, UR11, UR9 ;  /* 0x0000000bff098299 */ /* 0x000fe40008011609 */
[----:B------:R-:W-:Y:S02]  /*2490*/  UIADD3 UR11, UPT, UPT, -UR10, URZ, URZ ;  /* 0x000000ff0a0b7290 */ /* 0x000fe4000fffe1ff */
[----:B------:R-:W-:Y:S02]  /*24a0*/  @!UP0 USEL UR9, UR7, UR9, !UP3 ;  /* 0x0000000907098287 */ /* 0x000fe4000d800000 */
[----:B------:R-:W-:-:S02]  /*24b0*/  UIMAD UR11, UR42, UR11, UR4 ;  /* 0x0000000b2a0b72a4 */ /* 0x000fc4000f8e0204 */
[----:B------:R-:W-:Y:S02]  /*24c0*/  @!UP0 UIADD3 UR10, UPT, UPT, UR10, -UR9, URZ ;  /* 0x800000090a0a8290 */ /* 0x000fe4000fffe0ff */
[----:B------:R-:W-:Y:S02]  /*24d0*/  @!UP0 UIMAD UR9, UR11, UR8, UR9 ;  /* 0x000000080b0982a4 */ /* 0x000fe4000f8e0209 */
[----:B------:R-:W-:Y:S02]  /*24e0*/  @!UP0 UIMAD UR4, UR42, UR10, UR7 ;  /* 0x0000000a2a0482a4 */ /* 0x000fe4000f8e0207 */
[----:B------:R-:W-:Y:S02]  /*24f0*/  UIMAD UR8, UR20, UR12, UR37 ;  /* 0x0000000c140872a4 */ /* 0x000fe4000f8e0225 */
[----:B------:R-:W-:Y:S01]  /*2500*/  UIMAD UR27, UR4, UR14, UR15 ;  /* 0x0000000e041b72a4 */ /* 0x000fe2000f8e020f */
[----:B------:R-:W-:Y:S02]  /*2510*/  @!UP0 UMOV UR7, UR9 ;  /* 0x0000000900078c82 */ /* 0x000fe40008000000 */
[----:B------:R-:W-:-:S12]  /*2520*/  UIMAD UR37, UR7, UR20, UR8 ;  /* 0x00000014072572a4 */ /* 0x000fd8000f8e0208 */
.L_x_40:
[----:B------:R-:W2:Y:S02]  /*2530*/  LDCU UR4, c[0x0][0xb30] ;  /* 0x00016600ff0477ac */ /* 0x000ea40008000800 */
[----:B--2---:R-:W-:-:S09]  /*2540*/  UISETP.NE.AND UP0, UPT, UR4, 0x1, UPT ;  /* 0x000000010400788c */ /* 0x004fd2000bf05270 */
[----:B------:R-:W-:Y:S05]  /*2550*/  BRA.U UP0, `(.L_x_41) ;  /* 0x0000000100447547 */ /* 0x000fea000b800000 */
[----:B------:R-:W2:Y:S01]  /*2560*/  LDCU.128 UR12, c[0x0][0xb10] ;  /* 0x00016200ff0c77ac */ /* 0x000ea20008000c00 */
[----:B------:R-:W3:Y:S01]  /*2570*/  LDCU UR16, c[0x0][0xb0c] ;  /* 0x00016180ff1077ac */ /* 0x000ee20008000800 */
[----:B------:R-:W4:Y:S01]  /*2580*/  LDCU UR17, c[0x0][0xb20] ;  /* 0x00016400ff1177ac */ /* 0x000f220008000800 */
[----:B--2---:R-:W-:Y:S02]  /*2590*/  UIMAD.WIDE.U32 UR10, UR37, UR12, URZ ;  /* 0x0000000c250a72a5 */ /* 0x004fe4000f8e00ff */
[----:B------:R-:W-:Y:S02]  /*25a0*/  UIMAD.WIDE.U32 UR8, UR27, UR15, URZ ;  /* 0x0000000f1b0872a5 */ /* 0x000fe4000f8e00ff */
[----:B---3--:R-:W-:Y:S02]  /*25b0*/  UISETP.NE.AND UP2, UPT, UR16, 0x1, UPT ;  /* 0x000000011000788c */ /* 0x008fe4000bf45270 */
[----:B------:R-:W-:Y:S01]  /*25c0*/  UISETP.NE.AND UP0, UPT, UR14, 0x1, UPT ;  /* 0x000000010e00788c */ /* 0x000fe2000bf05270 */
[----:B------:R-:W-:-:S02]  /*25d0*/  UMOV UR7, UR11 ;  /* 0x0000000b00077c82 */ /* 0x000fc40008000000 */
[----:B------:R-:W-:Y:S01]  /*25e0*/  UMOV UR4, UR9 ;  /* 0x0000000900047c82 */ /* 0x000fe20008000000 */
[----:B------:R-:W-:Y:S02]  /*25f0*/  USHF.R.U32.HI UR7, URZ, UR13, UR7 ;  /* 0x0000000dff077299 */ /* 0x000fe40008011607 */
[----:B----4-:R-:W-:Y:S02]  /*2600*/  USHF.R.U32.HI UR4, URZ, UR17, UR4 ;  /* 0x00000011ff047299 */ /* 0x010fe40008011604 */
[----:B------:R-:W-:Y:S02]  /*2610*/  USEL UR7, UR37, UR7, !UP2 ;  /* 0x0000000725077287 */ /* 0x000fe4000d000000 */
[----:B------:R-:W-:-:S04]  /*2620*/  USEL UR4, UR27, UR4, !UP0 ;  /* 0x000000041b047287 */ /* 0x000fc8000c000000 */
[----:B------:R-:W-:Y:S02]  /*2630*/  UIADD3 UR8, UPT, UPT, UR7, -UR4, URZ ;  /* 0x8000000407087290 */ /* 0x000fe4000fffe0ff */
[----:B------:R-:W-:Y:S02]  /*2640*/  UIADD3 UR4, UPT, UPT, -UR7, UR4, URZ ;  /* 0x0000000407047290 */ /* 0x000fe4000fffe1ff */
[----:B------:R-:W-:Y:S02]  /*2650*/  UIMAD UR27, UR8, UR14, UR27 ;  /* 0x0000000e081b72a4 */ /* 0x000fe4000f8e021b */
[----:B------:R-:W-:-:S12]  /*2660*/  UIMAD UR37, UR4, UR16, UR37 ;  /* 0x00000010042572a4 */ /* 0x000fd8000f8e0225 */
.L_x_41:
[----:B------:R-:W-:Y:S01]  /*2670*/  VIADD R11, R11, 0x1 ;  /* 0x000000010b0b7836 */ /* 0x000fe20000000000 */
[----:B------:R-:W-:Y:S02]  /*2680*/  R2UR UR7, R77 ;  /* 0x000000004d0772ca */ /* 0x000fe400000e0000 */
[----:B------:R-:W-:Y:S02]  /*2690*/  R2UR UR4, R76 ;  /* 0x000000004c0472ca */ /* 0x000fe400000e0000 */
[C---:B------:R-:W-:Y:S02]  /*26a0*/  ISETP.NE.AND P0, PT, R11.reuse, 0x2, PT ;  /* 0x000000020b00780c */ /* 0x040fe40003f05270 */
[----:B------:R-:W-:Y:S02]  /*26b0*/  PLOP3.LUT P1, PT, PT, PT, PT, 0x80, 0x8 ;  /* 0x000000000008781c */ /* 0x000fe40003f2f070 */
[----:B-1----:R-:W-:Y:S02]  /*26c0*/  SEL R0, RZ, 0x1, P0 ;  /* 0x00000001ff007807 */ /* 0x002fe40000000000 */
[----:B------:R-:W-:-:S02]  /*26d0*/  SEL R11, R11, RZ, P0 ;  /* 0x000000ff0b0b7207 */ /* 0x000fc40000000000 */
[----:B------:R-:W-:Y:S01]  /*26e0*/  LOP3.LUT R10, R10, R0, RZ, 0x3c, !PT ;  /* 0x000000000a0a7212 */ /* 0x000fe200078e3cff */
[----:B------:R-:W-:Y:S02]  /*26f0*/  UIADD3 UR30, UPT, UPT, UR37, UR7, URZ ;  /* 0x00000007251e7290 */ /* 0x000fe4000fffe0ff */
[----:B------:R-:W-:Y:S01]  /*2700*/  UIADD3 UR31, UPT, UPT, UR27, UR4, URZ ;  /* 0x000000041b1f7290 */ /* 0x000fe2000fffe0ff */
[----:B------:R-:W-:Y:S11]  /*2710*/  BRA.U UP1, `(.L_x_42) ;  /* 0xfffffff1013c7547 */ /* 0x000ff6000b83ffff */
[----:B------:R-:W-:Y:S01]  /*2720*/  UIADD3 UR7, UPT, UPT, UR6, 0x28, URZ ;  /* 0x0000002806077890 */ /* 0x000fe2000fffe0ff */
[----:B------:R-:W-:-:S03]  /*2730*/  SHF.L.U32 R2, R12, 0x1f, RZ ;  /* 0x0000001f0c027819 */ /* 0x000fc600000006ff */
[----:B------:R-:W-:-:S09]  /*2740*/  ULEA UR4, UR5, UR7, 0x3 ;  /* 0x0000000705047291 */ /* 0x000fd2000f8e18ff */
[----:B------:R-:W1:Y:S02]  /*2750*/  SYNCS.PHASECHK.TRANS64.TRYWAIT P0, [UR4], R2 ;  /* 0x00000002ff0075a7 */ /* 0x000e640008001104 */
[----:B-1----:R-:W-:Y:S05]  /*2760*/  @!P0 BRA `(.L_x_43) ;  /* 0x00000070004c8947 */ /* 0x002fea0003800000 */
.L_x_138:
[----:B------:R-:W-:-:S04]  /*2770*/  UIADD3 UR4, UPT, UPT, UR5, 0x1, URZ ;  /* 0x0000000105047890 */ /* 0x000fc8000fffe0ff */
[----:B------:R-:W-:-:S04]  /*2780*/  UISETP.NE.AND UP0, UPT, UR4, 0x5, UPT ;  /* 0x000000050400788c */ /* 0x000fc8000bf05270 */
[----:B------:R-:W-:Y:S02]  /*2790*/  USEL UR6, URZ, 0x1, UP0 ;  /* 0x00000001ff067887 */ /* 0x000fe40008000000 */
[----:B------:R-:W-:-:S04]  /*27a0*/  USEL UR4, UR4, URZ, UP0 ;  /* 0x000000ff04047287 */ /* 0x000fc80008000000 */
[----:B------:R-:W-:Y:S01]  /*27b0*/  ULEA UR5, UR4, UR7, 0x3 ;  /* 0x0000000704057291 */ /* 0x000fe2000f8e18ff */
[----:B-1----:R-:W-:-:S04]  /*27c0*/  LOP3.LUT R2, R12, UR6, RZ, 0x3c, !PT ;  /* 0x000000060c027c12 */ /* 0x002fc8000f8e3cff */
[----:B------:R-:W-:-:S04]  /*27d0*/  SHF.L.U32 R3, R2, 0x1f, RZ ;  /* 0x0000001f02037819 */ /* 0x000fc800000006ff */
[----:B------:R-:W1:Y:S02]  /*27e0*/  SYNCS.PHASECHK.TRANS64.TRYWAIT P0, [UR5], R3 ;  /* 0x00000003ff0075a7 */ /* 0x000e640008001105 */
[----:B-1----:R-:W-:Y:S05]  /*27f0*/  @!P0 BRA `(.L_x_44) ;  /* 0x0000007000408947 */ /* 0x002fea0003800000 */
.L_x_140:
[----:B------:R-:W-:-:S04]  /*2800*/  UIADD3 UR4, UPT, UPT, UR4, 0x1, URZ ;  /* 0x0000000104047890 */ /* 0x000fc8000fffe0ff */
[----:B------:R-:W-:-:S04]  /*2810*/  UISETP.NE.AND UP0, UPT, UR4, 0x5, UPT ;  /* 0x000000050400788c */ /* 0x000fc8000bf05270 */
[----:B------:R-:W-:Y:S02]  /*2820*/  USEL UR6, URZ, 0x1, UP0 ;  /* 0x00000001ff067887 */ /* 0x000fe40008000000 */
[----:B------:R-:W-:-:S04]  /*2830*/  USEL UR4, UR4, URZ, UP0 ;  /* 0x000000ff04047287 */ /* 0x000fc80008000000 */
[----:B------:R-:W-:Y:S01]  /*2840*/  ULEA UR5, UR4, UR7, 0x3 ;  /* 0x0000000704057291 */ /* 0x000fe2000f8e18ff */
[----:B------:R-:W-:-:S04]  /*2850*/  LOP3.LUT R2, R2, UR6, RZ, 0x3c, !PT ;  /* 0x0000000602027c12 */ /* 0x000fc8000f8e3cff */
[----:B-1----:R-:W-:-:S04]  /*2860*/  SHF.L.U32 R3, R2, 0x1f, RZ ;  /* 0x0000001f02037819 */ /* 0x002fc800000006ff */
[----:B------:R-:W1:Y:S02]  /*2870*/  SYNCS.PHASECHK.TRANS64.TRYWAIT P0, [UR5], R3 ;  /* 0x00000003ff0075a7 */ /* 0x000e640008001105 */
[----:B-1----:R-:W-:Y:S05]  /*2880*/  @!P0 BRA `(.L_x_45) ;  /* 0x0000007000348947 */ /* 0x002fea0003800000 */
.L_x_142:
        /* <DEDUP_REMOVED lines=9> */
.L_x_144:
[----:B------:R-:W-:-:S04]  /*2920*/  UIADD3 UR4, UPT, UPT, UR4, 0x1, URZ ;  /* 0x0000000104047890 */ /* 0x000fc8000fffe0ff */
[----:B------:R-:W-:-:S04]  /*2930*/  UISETP.NE.AND UP0, UPT, UR4, 0x5, UPT ;  /* 0x000000050400788c */ /* 0x000fc8000bf05270 */
[----:B------:R-:W-:Y:S02]  /*2940*/  USEL UR5, URZ, 0x1, UP0 ;  /* 0x00000001ff057887 */ /* 0x000fe40008000000 */
[----:B------:R-:W-:-:S04]  /*2950*/  USEL UR4, UR4, URZ, UP0 ;  /* 0x000000ff04047287 */ /* 0x000fc80008000000 */
[----:B------:R-:W-:Y:S01]  /*2960*/  ULEA UR4, UR4, UR7, 0x3 ;  /* 0x0000000704047291 */ /* 0x000fe2000f8e18ff */
[----:B------:R-:W-:-:S04]  /*2970*/  LOP3.LUT R2, R2, UR5, RZ, 0x3c, !PT ;  /* 0x0000000502027c12 */ /* 0x000fc8000f8e3cff */
[----:B------:R-:W-:Y:S01]  /*2980*/  SHF.L.U32 R2, R2, 0x1f, RZ ;  /* 0x0000001f02027819 */ /* 0x000fe200000006ff */
[----:B-1----:R-:W-:-:S07]  /*2990*/  IMAD.U32 R0, RZ, RZ, UR4 ;  /* 0x00000004ff007e24 */ /* 0x002fce000f8e00ff */
.L_x_47:
[----:B-1----:R1:W2:Y:S02]  /*29a0*/  SYNCS.PHASECHK.TRANS64.TRYWAIT P0, [R0+URZ], R2 ;  /* 0x00000002000075a7 */ /* 0x0022a400080011ff */
[----:B--2---:R-:W-:Y:S05]  /*29b0*/  @!P0 NANOSLEEP.SYNCS 0x989680 ;  /* 0x009896800000895d */ /* 0x004fea0003900000 */
[----:B------:R-:W2:Y:S02]  /*29c0*/  @!P0 SYNCS.PHASECHK.TRANS64 P0, [R0+URZ], R2 ;  /* 0x00000002000085a7 */ /* 0x000ea400080010ff */
[----:B--2---:R-:W-:Y:S05]  /*29d0*/  @P0 EXIT ;  /* 0x000000000000094d */ /* 0x004fea0003800000 */
[----:B------:R-:W-:Y:S05]  /*29e0*/  BRA `(.L_x_47) ;  /* 0xfffffffc00ec7947 */ /* 0x000fea000383ffff */
.L_x_22:
[----:B------:R-:W-:-:S04]  /*29f0*/  UISETP.NE.AND UP0, UPT, UR45, URZ, UPT ;  /* 0x000000ff2d00728c */ /* 0x000fc8000bf05270 */
[----:B------:R-:W-:-:S09]  /*2a00*/  UISETP.NE.OR UP0, UPT, UR18, 0x1, UP0 ;  /* 0x000000011200788c */ /* 0x000fd20008705670 */
[----:B------:R-:W-:Y:S05]  /*2a10*/  BRA.U UP0, `(.L_x_48) ;  /* 0x0000000500487547 */ /* 0x000fea000b800000 */
[----:B------:R-:W-:Y:S01]  /*2a20*/  ISETP.GE.U32.AND P2, PT, R0, 0x2, PT ;  /* 0x000000020000780c */ /* 0x000fe20003f46070 */
[----:B------:R-:W-:Y:S01]  /*2a30*/  IMAD.MOV.U32 R12, RZ, RZ, 0x1 ;  /* 0x00000001ff0c7424 */ /* 0x000fe200078e00ff */
[----:B------:R-:W-:Y:S02]  /*2a40*/  CS2R R10, SRZ ;  /* 0x00000000000a7805 */ /* 0x000fe4000001ff00 */
[----:B------:R-:W-:Y:S01]  /*2a50*/  CS2R R8, SRZ ;  /* 0x0000000000087805 */ /* 0x000fe2000001ff00 */
[----:B------:R-:W-:Y:S01]  /*2a60*/  UMOV UR6, 0x400 ;  /* 0x0000040000067882 */ /* 0x000fe20000000000 */
[----:B------:R-:W-:Y:S01]  /*2a70*/  UMOV UR5, URZ ;  /* 0x000000ff00057c82 */ /* 0x000fe20008000000 */
[----:B------:R-:W-:-:S12]  /*2a80*/  ULEA UR6, UR45, UR6, 0x18 ;  /* 0x000000062d067291 */ /* 0x000fd8000f8ec0ff */
.L_x_52:
[----:B------:R-:W-:Y:S02]  /*2a90*/  LEA R2, R8, UR6, 0x3 ;  /* 0x0000000608027c11 */ /* 0x000fe4000f8e18ff */
[----:B------:R-:W-:-:S03]  /*2aa0*/  SHF.L.U32 R4, R9, 0x1f, RZ ;  /* 0x0000001f09047819 */ /* 0x000fc600000006ff */
[----:B------:R-:W-:Y:S01]  /*2ab0*/  VIADD R5, R2, 0x110 ;  /* 0x0000011002057836 */ /* 0x000fe20000000000 */
[----:B------:R-:W2:Y:S02]  /*2ac0*/  SYNCS.PHASECHK.TRANS64.TRYWAIT P0, [R2+URZ+0x100], R4 ;  /* 0x00010004020075a7 */ /* 0x000ea400080011ff */
[----:B--2---:R-:W-:Y:S05]  /*2ad0*/  @!P0 BRA `(.L_x_49) ;  /* 0x0000006c00d08947 */ /* 0x004fea0003800000 */
.L_x_145:
[----:B------:R-:W-:Y:S01]  /*2ae0*/  ULEA UR4, UR5, UR6, 0x3 ;  /* 0x0000000605047291 */ /* 0x000fe2000f8e18ff */
[----:B--2---:R-:W-:Y:S01]  /*2af0*/  PRMT R2, RZ, 0x654, R5 ;  /* 0x00000654ff027816 */ /* 0x004fe20000000005 */
[----:B------:R-:W-:Y:S01]  /*2b00*/  @!P2 IMAD.MOV.U32 R4, RZ, RZ, 0x10 ;  /* 0x00000010ff04a424 */ /* 0x000fe200078e00ff */
[----:B------:R-:W-:Y:S01]  /*2b10*/  SHF.L.U32 R5, R12, 0x1f, RZ ;  /* 0x0000001f0c057819 */ /* 0x000fe200000006ff */
[----:B------:R-:W-:Y:S01]  /*2b20*/  UIADD3 UR7, UPT, UPT, UR4, 0xa0, URZ ;  /* 0x000000a004077890 */ /* 0x000fe2000fffe0ff */
[----:B------:R2:W-:Y:S05]  /*2b30*/  SYNCS.ARRIVE.TRANS64.RED.A1T0 RZ, [R2+URZ], RZ ;  /* 0x000000ff02ff79a7 */ /* 0x0005ea00081004ff */
[----:B------:R-:W-:Y:S01]  /*2b40*/  IMAD.U32 R6, RZ, RZ, UR7 ;  /* 0x00000007ff067e24 */ /* 0x000fe2000f8e00ff */
[----:B------:R-:W3:Y:S04]  /*2b50*/  SYNCS.PHASECHK.TRANS64.TRYWAIT P0, [UR4+0xb0], R5 ;  /* 0x0000b005ff0075a7 */ /* 0x000ee80008001104 */
[----:B------:R-:W-:Y:S01]  /*2b60*/  PRMT R6, R0, 0x654, R6 ;  /* 0x0000065400067816 */ /* 0x000fe20000000006 */
[----:B--23--:R-:W-:Y:S06]  /*2b70*/  @!P0 BRA `(.L_x_50) ;  /* 0x0000006c00bc8947 */ /* 0x00cfec0003800000 */
.L_x_147:
[----:B------:R-:W-:Y:S01]  /*2b80*/  ULEA UR8, UR5, UR6, 0x4 ;  /* 0x0000000605087291 */ /* 0x000fe2000f8e20ff */
[----:B------:R-:W-:Y:S01]  /*2b90*/  SEL R3, R6, R3, !P2 ;  /* 0x0000000306037207 */ /* 0x000fe20005000000 */
[----:B------:R-:W-:Y:S01]  /*2ba0*/  UIADD3 UR9, UPT, UPT, UR4, 0xa0, URZ ;  /* 0x000000a004097890 */ /* 0x000fe2000fffe0ff */
[----:B--2---:R-:W-:Y:S01]  /*2bb0*/  LEA R2, R11, UR6, 0x3 ;  /* 0x000000060b027c11 */ /* 0x004fe2000f8e18ff */
[----:B------:R-:W-:Y:S01]  /*2bc0*/  UIADD3 UR8, UPT, UPT, UR8, 0x130, URZ ;  /* 0x0000013008087890 */ /* 0x000fe2000fffe0ff */
[----:B------:R2:W-:Y:S01]  /*2bd0*/  @!P2 SYNCS.ARRIVE.TRANS64.RED RZ, [R3+URZ], R4 ;  /* 0x0000000403ffa9a7 */ /* 0x0005e200080004ff */
[----:B------:R-:W-:Y:S01]  /*2be0*/  UIADD3 UR4, UPT, UPT, UR5, 0x1, URZ ;  /* 0x0000000105047890 */ /* 0x000fe2000fffe0ff */
[----:B------:R-:W-:-:S03]  /*2bf0*/  VIADD R8, R8, 0x1 ;  /* 0x0000000108087836 */ /* 0x000fc60000000000 */
[----:B------:R-:W-:Y:S02]  /*2c00*/  UISETP.NE.AND UP0, UPT, UR4, 0x2, UPT ;  /* 0x000000020400788c */ /* 0x000fe4000bf05270 */
[----:B------:R-:W-:Y:S01]  /*2c10*/  ISETP.NE.AND P0, PT, R8, 0x2, PT ;  /* 0x000000020800780c */ /* 0x000fe20003f05270 */
[----:B------:R-:W-:Y:S06]  /*2c20*/  UGETNEXTWORKID.BROADCAST [UR8], [UR9] ;  /* 0x00000000080073ca */ /* 0x000fec0008000100 */
[----:B------:R-:W-:Y:S02]  /*2c30*/  USEL UR7, URZ, 0x1, UP0 ;  /* 0x00000001ff077887 */ /* 0x000fe40008000000 */
[----:B------:R-:W-:-:S04]  /*2c40*/  USEL UR5, UR4, URZ, UP0 ;  /* 0x000000ff04057287 */ /* 0x000fc80008000000 */
[----:B------:R-:W-:Y:S02]  /*2c50*/  LOP3.LUT R12, R12, UR7, RZ, 0x3c, !PT ;  /* 0x000000070c0c7c12 */ /* 0x000fe4000f8e3cff */
[----:B--2---:R-:W-:-:S04]  /*2c60*/  SHF.L.U32 R4, R10, 0x1f, RZ ;  /* 0x0000001f0a047819 */ /* 0x004fc800000006ff */
[----:B------:R-:W2:Y:S02]  /*2c70*/  SYNCS.PHASECHK.TRANS64.TRYWAIT P1, [R2+URZ+0xa0], R4 ;  /* 0x0000a004020075a7 */ /* 0x000ea400080211ff */
[----:B--2---:R-:W-:Y:S05]  /*2c80*/  @!P1 BRA `(.L_x_51) ;  /* 0x0000006c00909947 */ /* 0x004fea0003800000 */
.L_x_148:
[C---:B--2---:R-:W-:Y:S01]  /*2c90*/  LEA R4, R11.reuse, UR6, 0x4 ;  /* 0x000000060b047c11 */ /* 0x044fe2000f8e20ff */
[----:B------:R-:W-:Y:S01]  /*2ca0*/  VIADD R2, R2, 0xb0 ;  /* 0x000000b002027836 */ /* 0x000fe20000000000 */
[----:B------:R-:W-:Y:S01]  /*2cb0*/  SEL R8, R8, RZ, P0 ;  /* 0x000000ff08087207 */ /* 0x000fe20000000000 */
[----:B------:R-:W-:-:S03]  /*2cc0*/  VIADD R11, R11, 0x1 ;  /* 0x000000010b0b7836 */ /* 0x000fc60000000000 */
[----:B------:R-:W2:Y:S01]  /*2cd0*/  LDS.128 R4, [R4+0x130] ;  /* 0x0001300004047984 */ /* 0x000ea20000000c00 */
[----:B------:R-:W-:Y:S02]  /*2ce0*/  PRMT R2, RZ, 0x654, R2 ;  /* 0x00000654ff027816 */ /* 0x000fe40000000002 */
[C---:B------:R-:W-:Y:S01]  /*2cf0*/  ISETP.NE.AND P1, PT, R11.reuse, 0x2, PT ;  /* 0x000000020b00780c */ /* 0x040fe20003f25270 */
[----:B------:R-:W-:Y:S01]  /*2d00*/  @!PT LDS RZ, [RZ] ;  /* 0x00000000fffff984 */ /* 0x000fe20000000800 */
[----:B------:R-:W-:Y:S01]  /*2d10*/  @!PT LDS RZ, [RZ] ;  /* 0x00000000fffff984 */ /* 0x000fe20000000800 */
[----:B------:R-:W-:Y:S01]  /*2d20*/  @!PT LDS RZ, [RZ] ;  /* 0x00000000fffff984 */ /* 0x000fe20000000800 */
[----:B------:R-:W-:Y:S01]  /*2d30*/  @!PT LDS RZ, [RZ] ;  /* 0x00000000fffff984 */ /* 0x000fe20000000800 */
[----:B------:R3:W-:Y:S06]  /*2d40*/  MEMBAR.ALL.CTA ;  /* 0x0000000000007992 */ /* 0x0007ec0000008000 */
[----:B---3--:R-:W3:Y:S01]  /*2d50*/  FENCE.VIEW.ASYNC.S ;  /* 0x00000000000073c6 */ /* 0x008ee20000000000 */
[----:B------:R-:W-:Y:S01]  /*2d60*/  SEL R11, R11, RZ, P1 ;  /* 0x000000ff0b0b7207 */ /* 0x000fe20000800000 */
[----:B---3--:R3:W-:Y:S01]  /*2d70*/  SYNCS.ARRIVE.TRANS64.RED.A1T0 RZ, [R2+URZ], RZ ;  /* 0x000000ff02ff79a7 */ /* 0x0087e200081004ff */
[----:B--2---:R-:W-:-:S02]  /*2d80*/  LOP3.LUT P3, RZ, R6, 0x1, RZ, 0xc0, !PT ;  /* 0x0000000106ff7812 */ /* 0x004fc4000786c0ff */
[----:B------:R-:W-:-:S04]  /*2d90*/  SEL R4, RZ, 0x1, P1 ;  /* 0x00000001ff047807 */ /* 0x000fc80000800000 */
[----:B------:R-:W-:Y:S02]  /*2da0*/  LOP3.LUT R10, R10, R4, RZ, 0x3c, !PT ;  /* 0x000000040a0a7212 */ /* 0x000fe400078e3cff */
[----:B---3--:R-:W-:-:S04]  /*2db0*/  SEL R2, RZ, 0x1, P0 ;  /* 0x00000001ff027807 */ /* 0x008fc80000000000 */
[----:B------:R-:W-:Y:S01]  /*2dc0*/  LOP3.LUT R9, R9, R2, RZ, 0x3c, !PT ;  /* 0x0000000209097212 */ /* 0x000fe200078e3cff */
[----:B------:R-:W-:Y:S06]  /*2dd0*/  @P3 BRA `(.L_x_52) ;  /* 0xfffffffc002c3947 */ /* 0x000fec000383ffff */
[----:B------:R-:W-:Y:S01]  /*2de0*/  ULEA UR4, UR5, UR6, 0x3 ;  /* 0x0000000605047291 */ /* 0x000fe2000f8e18ff */
[----:B------:R-:W-:-:S08]  /*2df0*/  SHF.L.U32 R2, R12, 0x1f, RZ ;  /* 0x0000001f0c027819 */ /* 0x000fd000000006ff */
[----:B------:R-:W2:Y:S02]  /*2e00*/  SYNCS.PHASECHK.TRANS64 P0, [UR4+0xb0], R2 ;  /* 0x0000b002ff0075a7 */ /* 0x000ea40008001004 */
[----:B--2---:R-:W-:Y:S05]  /*2e10*/  @P0 BRA `(.L_x_53) ;  /* 0x0000000000080947 */ /* 0x004fea0003800000 */
[----:B------:R-:W2:Y:S02]  /*2e20*/  SYNCS.PHASECHK.TRANS64.TRYWAIT P0, [UR4+0xb0], R2 ;  /* 0x0000b002ff0075a7 */ /* 0x000ea40008001104 */
[----:B--2---:R-:W-:Y:S05]  /*2e30*/  @!P0 BRA `(.L_x_54) ;  /* 0x0000006c00388947 */ /* 0x004fea0003800000 */
.L_x_53:
[----:B------:R-:W-:-:S04]  /*2e40*/  UIADD3 UR7, UPT, UPT, UR5, 0x1, URZ ;  /* 0x0000000105077890 */ /* 0x000fc8000fffe0ff */
[----:B------:R-:W-:-:S04]  /*2e50*/  UISETP.NE.AND UP0, UPT, UR7, 0x2, UPT ;  /* 0x000000020700788c */ /* 0x000fc8000bf05270 */
[----:B------:R-:W-:Y:S02]  /*2e60*/  USEL UR8, URZ, 0x1, UP0 ;  /* 0x00000001ff087887 */ /* 0x000fe40008000000 */
[----:B------:R-:W-:-:S04]  /*2e70*/  USEL UR7, UR7, URZ, UP0 ;  /* 0x000000ff07077287 */ /* 0x000fc80008000000 */
[----:B------:R-:W-:Y:S01]  /*2e80*/  ULEA UR7, UR7, UR6, 0x3 ;  /* 0x0000000607077291 */ /* 0x000fe2000f8e18ff */
[----:B--2---:R-:W-:-:S04]  /*2e90*/  LOP3.LUT R2, R12, UR8, RZ, 0x3c, !PT ;  /* 0x000000080c027c12 */ /* 0x004fc8000f8e3cff */
[----:B------:R-:W-:-:S04]  /*2ea0*/  SHF.L.U32 R0, R2, 0x1f, RZ ;  /* 0x0000001f02007819 */ /* 0x000fc800000006ff */
[----:B------:R-:W2:Y:S02]  /*2eb0*/  SYNCS.PHASECHK.TRANS64 P0, [UR7+0xb0], R0 ;  /* 0x0000b000ff0075a7 */ /* 0x000ea40008001007 */
[----:B-12---:R-:W-:Y:S05]  /*2ec0*/  @P0 EXIT ;  /* 0x000000000000094d */ /* 0x006fea0003800000 */
[----:B------:R-:W-:Y:S02]  /*2ed0*/  SHF.L.U32 R2, R2, 0x1f, RZ ;  /* 0x0000001f02027819 */ /* 0x000fe400000006ff */
[----:B------:R-:W-:-:S07]  /*2ee0*/  MOV R0, UR7 ;  /* 0x0000000700007c02 */ /* 0x000fce0008000f00 */
.L_x_55:
[----:B-1----:R1:W2:Y:S02]  /*2ef0*/  SYNCS.PHASECHK.TRANS64.TRYWAIT P0, [R0+URZ+0xb0], R2 ;  /* 0x0000b002000075a7 */ /* 0x0022a400080011ff */
[----:B--2---:R-:W-:Y:S05]  /*2f00*/  @!P0 NANOSLEEP.SYNCS 0x989680 ;  /* 0x009896800000895d */ /* 0x004fea0003900000 */
[----:B------:R-:W2:Y:S02]  /*2f10*/  @!P0 SYNCS.PHASECHK.TRANS64 P0, [R0+URZ+0xb0], R2 ;  /* 0x0000b002000085a7 */ /* 0x000ea400080010ff */
[----:B--2---:R-:W-:Y:S05]  /*2f20*/  @P0 EXIT ;  /* 0x000000000000094d */ /* 0x004fea0003800000 */
[----:B------:R-:W-:Y:S05]  /*2f30*/  BRA `(.L_x_55) ;  /* 0xfffffffc00ec7947 */ /* 0x000fea000383ffff */
.L_x_48:
[----:B------:R-:W-:Y:S05]  /*2f40*/  BRA.U UP4, `(.L_x_56) ;  /* 0x0000000d04807547 */ /* 0x000fea000b800000 */
[----:B------:R-:W-:Y:S01]  /*2f50*/  UMOV UR4, 0x40 ;  /* 0x0000004000047882 */ /* 0x000fe20000000000 */
[----:B------:R-:W-:Y:S01]  /*2f60*/  NOP ;  /* 0x0000000000007918 */ /* 0x000fe20000000000 */
[----:B------:R-:W-:Y:S01]  /*2f70*/  ULEA UR5, UR45, UR4, 0x18 ;  /* 0x000000042d057291 */ /* 0x000fe2000f8ec0ff */
[----:B------:R-:W-:Y:S02]  /*2f80*/  UMOV UR6, 0x400 ;  /* 0x0000040000067882 */ /* 0x000fe40000000000 */
[----:B------:R-:W-:-:S06]  /*2f90*/  ULEA UR6, UR45, UR6, 0x18 ;  /* 0x000000062d067291 */ /* 0x000fcc000f8ec0ff */
[----:B------:R-:W2:Y:S02]  /*2fa0*/  LDS.U8 R0, [UR5+0x1c] ;  /* 0x00001c05ff007984 */ /* 0x000ea40008000000 */
[----:B--2---:R-:W-:-:S13]  /*2fb0*/  ISETP.NE.AND P0, PT, R0, RZ, PT ;  /* 0x000000ff0000720c */ /* 0x004fda0003f05270 */
[----:B------:R-:W-:Y:S05]  /*2fc0*/  @P0 BRA `(.L_x_57) ;  /* 0x0000000000580947 */ /* 0x000fea0003800000 */
[----:B------:R-:W-:-:S13]  /*2fd0*/  ELECT P0, URZ, PT ;  /* 0x0000000000ff782f */ /* 0x000fda0003800000 */
[----:B------:R-:W-:Y:S05]  /*2fe0*/  @!P0 BRA `(.L_x_58) ;  /* 0x0000000000608947 */ /* 0x000fea0003800000 */
[----:B------:R-:W-:Y:S01]  /*2ff0*/  UMOV UR4, 0x10 ;  /* 0x0000001000047882 */ /* 0x000fe20000000000 */
[----:B------:R-:W-:Y:S01]  /*3000*/  HFMA2 R0, -RZ, RZ, 0, 5.9604644775390625e-08 ;  /* 0x00000001ff007431 */ /* 0x000fe200000001ff */
[----:B------:R-:W-:-:S03]  /*3010*/  MOV R3, 0xffff ;  /* 0x0000ffff00037802 */ /* 0x000fc60000000f00 */
[----:B------:R-:W-:Y:S04]  /*3020*/  DEPBAR.LE SB2, 0x36 ;  /* 0x0000ad800000791a */ /* 0x000fe80000000000 */
[----:B------:R-:W2:Y:S02]  /*3030*/  UTCATOMSWS.FIND_AND_SET.ALIGN UP0, UR4, UR4 ;  /* 0x00000004000475e3 */ /* 0x000ea40008000800 */
[----:B--2---:R-:W-:Y:S01]  /*3040*/  MOV R4, UR4 ;  /* 0x0000000400047c02 */ /* 0x004fe20008000f00 */
[----:B------:R-:W-:Y:S06]  /*3050*/  BRA.U UP0, `(.L_x_59) ;  /* 0x0000000100187547 */ /* 0x000fec000b800000 */
.L_x_60:
[----:B------:R-:W-:Y:S05]  /*3060*/  NANOSLEEP 0x64 ;  /* 0x000000640000795d */ /* 0x000fea0003800000 */
[----:B------:R-:W-:-:S05]  /*3070*/  UMOV UR4, 0x10 ;  /* 0x0000001000047882 */ /* 0x000fca0000000000 */
[----:B------:R-:W-:Y:S04]  /*3080*/  DEPBAR.LE SB2, 0x36 ;  /* 0x0000ad800000791a */ /* 0x000fe80000000000 */
[----:B------:R-:W2:Y:S02]  /*3090*/  UTCATOMSWS.FIND_AND_SET.ALIGN UP0, UR4, UR4 ;  /* 0x00000004000475e3 */ /* 0x000ea40008000800 */
[----:B--2---:R-:W-:Y:S01]  /*30a0*/  MOV R4, UR4 ;  /* 0x0000000400047c02 */ /* 0x004fe20008000f00 */
[----:B------:R-:W-:Y:S05]  /*30b0*/  BRA.U !UP0, `(.L_x_60) ;  /* 0xfffffffd08e87547 */ /* 0x000fea000b83ffff */
.L_x_59:
[-C--:B------:R-:W-:Y:S02]  /*30c0*/  SHF.L.U32 R3, R3, R4.reuse, RZ ;  /* 0x0000000403037219 */ /* 0x080fe400000006ff */
[----:B------:R-:W-:Y:S01]  /*30d0*/  SHF.L.U32 R0, R0, R4, RZ ;  /* 0x0000000400007219 */ /* 0x000fe200000006ff */
[----:B------:R-:W-:Y:S02]  /*30e0*/  IMAD.SHL.U32 R4, R4, 0x20, RZ ;  /* 0x0000002004047824 */ /* 0x000fe400078e00ff */
[----:B------:R2:W-:Y:S04]  /*30f0*/  ATOMS.OR RZ, [UR5+0x14], R3 ;  /* 0x00001403ffff798c */ /* 0x0005e8000b000005 */
[----:B------:R2:W-:Y:S04]  /*3100*/  ATOMS.OR RZ, [UR5+0x18], R0 ;  /* 0x00001800ffff798c */ /* 0x0005e8000b000005 */
[----:B------:R2:W-:Y:S01]  /*3110*/  STS [UR6+0x150], R4 ;  /* 0x00015004ff007988 */ /* 0x0005e20008000806 */
[----:B------:R-:W-:Y:S05]  /*3120*/  BRA `(.L_x_58) ;  /* 0x0000000000107947 */ /* 0x000fea0003800000 */
.L_x_57:
[----:B------:R-:W-:Y:S02]  /*3130*/  MOV R0, 0xffffffff ;  /* 0xffffffff00007802 */ /* 0x000fe40000000f00 */
[----:B------:R-:W-:-:S03]  /*3140*/  MOV R4, 0x3170 ;  /* 0x0000317000047802 */ /* 0x000fc60000000f00 */
[----:B------:R2:W-:Y:S04]  /*3150*/  STS [UR6+0x150], R0 ;  /* 0x00015000ff007988 */ /* 0x0005e80008000806 */
[----:B-12--5:R-:W-:Y:S05]  /*3160*/  CALL.REL.NOINC `($__internal_1_$__cuda_sm10x_tcgen05_guardrail_trap_phase_invalid_during_alloc) ;  /* 0x0000007000807944 */ /* 0x026fea0003c00000 */
.L_x_58:
[----:B------:R-:W-:Y:S05]  /*3170*/  WARPSYNC.ALL ;  /* 0x0000000000007948 */ /* 0x000fea0003800000 */
[----:B------:R-:W3:Y:S01]  /*3180*/  S2UR UR4, SR_CgaCtaId ;  /* 0x00000000000479c3 */ /* 0x000ee20000008800 */
[----:B------:R-:W-:Y:S01]  /*3190*/  UMOV UR13, 0x400 ;  /* 0x00000400000d7882 */ /* 0x000fe20000000000 */
[----:B------:R-:W-:-:S06]  /*31a0*/  NOP ;  /* 0x0000000000007918 */ /* 0x000fcc0000000000 */
[----:B------:R-:W-:Y:S06]  /*31b0*/  BAR.ARV 0x6, 0xa0 ;  /* 0x0182800000007b1d */ /* 0x000fec0000002000 */
[----:B------:R-:W4:Y:S01]  /*31c0*/  LDCU UR5, c[0x0][0x38c] ;  /* 0x00007180ff0577ac */ /* 0x000f220008000800 */
[----:B------:R-:W-:Y:S01]  /*31d0*/  LOP3.LUT R2, R2, 0xffff, RZ, 0xc0, !PT ;  /* 0x0000ffff02027812 */ /* 0x000fe200078ec0ff */
[----:B------:R-:W-:Y:S01]  /*31e0*/  IMAD.MOV.U32 R11, RZ, RZ, 0x1 ;  /* 0x00000001ff0b7424 */ /* 0x000fe200078e00ff */
[----:B------:R-:W-:Y:S01]  /*31f0*/  CS2R R8, SRZ ;  /* 0x0000000000087805 */ /* 0x000fe2000001ff00 */
[----:B------:R-:W1:Y:S01]  /*3200*/  LDCU UR8, c[0x0][0x38c] ;  /* 0x00007180ff0877ac */ /* 0x000e620008000800 */
[----:B------:R-:W-:Y:S01]  /*3210*/  R2UR UR15, R2 ;  /* 0x00000000020f72ca */ /* 0x000fe200000e0000 */
[----:B------:R-:W-:Y:S01]  /*3220*/  IMAD.MOV.U32 R10, RZ, RZ, RZ ;  /* 0x000000ffff0a7224 */ /* 0x000fe200078e00ff */
[----:B------:R-:W-:Y:S01]  /*3230*/  UMOV UR18, URZ ;  /* 0x000000ff00127c82 */ /* 0x000fe20008000000 */
[----:B------:R-:W-:Y:S01]  /*3240*/  UMOV UR10, URZ ;  /* 0x000000ff000a7c82 */ /* 0x000fe20008000000 */
[----:B---3--:R-:W-:Y:S01]  /*3250*/  ULEA UR13, UR4, UR13, 0x18 ;  /* 0x0000000d040d7291 */ /* 0x008fe2000f8ec0ff */
[----:B------:R-:W-:Y:S01]  /*3260*/  UMOV UR20, 0x0 ;  /* 0x0000000000147882 */ /* 0x000fe20000000000 */
[----:B------:R-:W-:-:S02]  /*3270*/  UMOV UR21, 0x44004a0 ;  /* 0x044004a000157882 */ /* 0x000fc40000000000 */
[----:B------:R-:W-:Y:S02]  /*3280*/  UIADD3 UR6, UPT, UPT, UR13, 0x6400, URZ ;  /* 0x000064000d067890 */ /* 0x000fe4000fffe0ff */
[----:B------:R-:W-:Y:S02]  /*3290*/  UIADD3 UR7, UPT, UPT, UR13, 0x8c00, URZ ;  /* 0x00008c000d077890 */ /* 0x000fe4000fffe0ff */
[----:B----4-:R-:W-:Y:S01]  /*32a0*/  UIADD3 UR5, UPT, UPT, UR5, 0x1f, URZ ;  /* 0x0000001f05057890 */ /* 0x010fe2000fffe0ff */
[----:B--2---:R-:W2:Y:S01]  /*32b0*/  LDS R0, [UR13+0x150] ;  /* 0x0001500dff007984 */ /* 0x004ea20008000800 */
[----:B------:R-:W-:Y:S02]  /*32c0*/  USHF.R.U32.HI UR6, URZ, 0x4, UR6 ;  /* 0x00000004ff067899 */ /* 0x000fe40008011606 */
[----:B------:R-:W-:Y:S02]  /*32d0*/  USHF.R.S32.HI UR4, URZ, 0x1f, UR5 ;  /* 0x0000001fff047899 */ /* 0x000fe40008011405 */
[----:B------:R-:W-:-:S02]  /*32e0*/  ULOP3.LUT UR6, UR6, 0x3fff, URZ, 0xc0, !UPT ;  /* 0x00003fff06067892 */ /* 0x000fc4000f8ec0ff */
[----:B------:R-:W-:Y:S02]  /*32f0*/  ULEA.HI UR4, UR4, UR5, URZ, 0x5 ;  /* 0x0000000504047291 */ /* 0x000fe4000f8f28ff */
[----:B------:R-:W-:Y:S02]  /*3300*/  USHF.R.U32.HI UR5, URZ, 0x4, UR7 ;  /* 0x00000004ff057899 */ /* 0x000fe40008011607 */
[----:B------:R-:W-:Y:S02]  /*3310*/  USHF.R.S32.HI UR22, URZ, 0x5, UR4 ;  /* 0x00000005ff167899 */ /* 0x000fe40008011404 */
[----:B------:R-:W-:Y:S02]  /*3320*/  ULOP3.LUT UR5, UR5, 0x3fff, URZ, 0xc0, !UPT ;  /* 0x00003fff05057892 */ /* 0x000fe4000f8ec0ff */
[----:B------:R-:W-:Y:S02]  /*3330*/  UISETP.LT.AND UP0, UPT, UR22, 0x1, UPT ;  /* 0x000000011600788c */ /* 0x000fe4000bf01270 */
[----:B------:R-:W-:-:S02]  /*3340*/  ULOP3.LUT UR16, UR6, 0x10000, URZ, 0xfc, !UPT ;  /* 0x0001000006107892 */ /* 0x000fc4000f8efcff */
[----:B------:R-:W-:Y:S02]  /*3350*/  USEL UR23, UR22, 0x1, !UP0 ;  /* 0x0000000116177887 */ /* 0x000fe4000c000000 */
[----:B------:R-:W-:Y:S02]  /*3360*/  ULOP3.LUT UR17, UR5, 0x10000, URZ, 0xfc, !UPT ;  /* 0x0001000005117892 */ /* 0x000fe4000f8efcff */
[----:B------:R-:W-:Y:S02]  /*3370*/  UIADD3 UR23, UPT, UPT, -UR23, URZ, URZ ;  /* 0x000000ff17177290 */ /* 0x000fe4000fffe1ff */
[----:B-1----:R-:W-:Y:S01]  /*3380*/  UISETP.GE.AND UP4, UPT, UR8, 0x1, UPT ;  /* 0x000000010800788c */ /* 0x002fe2000bf86270 */
[----:B--2---:R-:W-:-:S15]  /*3390*/  R2UR UR24, R0 ;  /* 0x00000000001872ca */ /* 0x004fde00000e0000 */
.L_x_67:
[----:B------:R-:W-:Y:S02]  /*33a0*/  LEA R0, R10, UR13, 0x3 ;  /* 0x0000000d0a007c11 */ /* 0x000fe4000f8e18ff */
[----:B------:R-:W-:Y:S02]  /*33b0*/  SHF.L.U32 R2, R9, 0x1f, RZ ;  /* 0x0000001f09027819 */ /* 0x000fe400000006ff */
[----:B------:R-:W-:Y:S01]  /*33c0*/  PLOP3.LUT P0, PT, PT, PT, UP4, 0x80, 0x8 ;  /* 0x000000000008781c */ /* 0x000fe20003f0f048 */
[----:B------:R-:W-:Y:S01]  /*33d0*/  VIADD R3, R0, 0xb0 ;  /* 0x000000b000037836 */ /* 0x000fe20000000000 */
[----:B-1----:R-:W1:Y:S02]  /*33e0*/  SYNCS.PHASECHK.TRANS64.TRYWAIT P1, [R0+URZ+0xa0], R2 ;  /* 0x0000a002000075a7 */ /* 0x002e6400080211ff */
[----:B-1-3--:R-:W-:Y:S09]  /*33f0*/  @!P1 BRA `(.L_x_61) ;  /* 0x0000006400e09947 */ /* 0x00aff20003800000 */
.L_x_150:
[----:B------:R-:W-:Y:S01]  /*3400*/  LEA R4, R10, UR13, 0x4 ;  /* 0x0000000d0a047c11 */ /* 0x000fe2000f8e20ff */
[----:B------:R-:W-:Y:S01]  /*3410*/  @UP4 ULEA UR4, UR10, UR13, 0x3 ;  /* 0x0000000d0a044291 */ /* 0x000fe2000f8e18ff */
[----:B------:R-:W-:Y:S01]  /*3420*/  PLOP3.LUT P2, PT, PT, PT, PT, 0x80, 0x8 ;  /* 0x000000000008781c */ /* 0x000fe20003f4f070 */
[----:B------:R-:W-:Y:S01]  /*3430*/  ULEA UR19, UR18, UR13, 0x3 ;  /* 0x0000000d12137291 */ /* 0x000fe2000f8e18ff */
[----:B------:R-:W-:Y:S02]  /*3440*/  PRMT R3, RZ, 0x654, R3 ;  /* 0x00000654ff037816 */ /* 0x000fe40000000003 */
[----:B------:R-:W2:Y:S01]  /*3450*/  LDS.128 R4, [R4+0x130] ;  /* 0x0001300004047984 */ /* 0x000ea20000000c00 */
[----:B-1----:R-:W-:Y:S02]  /*3460*/  @P0 SHF.L.U32 R2, R8, 0x1f, RZ ;  /* 0x0000001f08020819 */ /* 0x002fe400000006ff */
[----:B------:R-:W-:Y:S01]  /*3470*/  SHF.L.U32 R0, R11, 0x1f, RZ ;  /* 0x0000001f0b007819 */ /* 0x000fe200000006ff */
[----:B------:R-:W-:Y:S01]  /*3480*/  @!PT LDS RZ, [RZ] ;  /* 0x00000000fffff984 */ /* 0x000fe20000000800 */
[----:B------:R-:W-:Y:S01]  /*3490*/  @!PT LDS RZ, [RZ] ;  /* 0x00000000fffff984 */ /* 0x000fe20000000800 */
[----:B------:R-:W-:Y:S01]  /*34a0*/  @!PT LDS RZ, [RZ] ;  /* 0x00000000fffff984 */ /* 0x000fe20000000800 */
[----:B------:R-:W-:Y:S01]  /*34b0*/  @!PT LDS RZ, [RZ] ;  /* 0x00000000fffff984 */ /* 0x000fe20000000800 */
[----:B------:R1:W-:Y:S06]  /*34c0*/  MEMBAR.ALL.CTA ;  /* 0x0000000000007992 */ /* 0x0003ec0000008000 */
[----:B-1----:R-:W1:Y:S02]  /*34d0*/  FENCE.VIEW.ASYNC.S ;  /* 0x00000000000073c6 */ /* 0x002e640000000000 */
[----:B-1----:R1:W-:Y:S01]  /*34e0*/  SYNCS.ARRIVE.TRANS64.RED.A1T0 RZ, [R3+URZ], RZ ;  /* 0x000000ff03ff79a7 */ /* 0x0023e200081004ff */
[----:B------:R1:W3:Y:S01]  /*34f0*/  @P0 SYNCS.PHASECHK.TRANS64.TRYWAIT P2, [UR4], R2 ;  /* 0x00000002ff0005a7 */ /* 0x0002e20008041104 */
[----:B--2---:R-:W-:Y:S01]  /*3500*/  LOP3.LUT P1, RZ, R6, 0x1, RZ, 0xc0, !PT ;  /* 0x0000000106ff7812 */ /* 0x004fe2000782c0ff */
[----:B------:R-:W2:Y:S02]  /*3510*/  SYNCS.PHASECHK.TRANS64.TRYWAIT P0, [UR19+0xe0], R0 ;  /* 0x0000e000ff0075a7 */ /* 0x000ea40008001113 */
[----:B-123--:R-:W-:Y:S10]  /*3520*/  @!P0 BRA `(.L_x_62) ;  /* 0x0000006400a88947 */ /* 0x00eff40003800000 */
.L_x_152:
[----:B------:R-:W-:Y:S01]  /*3530*/  IADD3 R10, PT, PT, R10, 0x1, RZ ;  /* 0x000000010a0a7810 */ /* 0x000fe20007ffe0ff */
[----:B------:R-:W-:Y:S06]  /*3540*/  BRA.U !UP4, `(.L_x_63) ;  /* 0x000000010ca07547 */ /* 0x000fec000b800000 */
[----:B------:R-:W-:Y:S02]  /*3550*/  ULEA.HI UR4, UR18, UR18, URZ, 0x1 ;  /* 0x0000001212047291 */ /* 0x000fe4000f8f08ff */
[----:B------:R-:W-:Y:S02]  /*3560*/  UPLOP3.LUT UP2, UPT, UPT, UPT, UPT, 0x40, 0x4 ;  /* 0x000000000004789c */ /* 0x000fe40003f4e870 */
[----:B------:R-:W-:Y:S02]  /*3570*/  USHF.L.U32 UR5, UR4, 0x7, URZ ;  /* 0x0000000704057899 */ /* 0x000fe400080006ff */
[----:B------:R-:W-:Y:S02]  /*3580*/  ULOP3.LUT UR14, UR4, 0xffe, URZ, 0xc0, !UPT ;  /* 0x00000ffe040e7892 */ /* 0x000fe4000f8ec0ff */
[----:B------:R-:W-:Y:S02]  /*3590*/  ULOP3.LUT UR4, UR5, 0xffffff00, URZ, 0xc0, !UPT ;  /* 0xffffff0005047892 */ /* 0x000fe4000f8ec0ff */
[----:B------:R-:W-:-:S02]  /*35a0*/  UIADD3 UR14, UPT, UPT, -UR14, UR18, URZ ;  /* 0x000000120e0e7290 */ /* 0x000fc4000fffe1ff */
[----:B------:R-:W-:Y:S01]  /*35b0*/  UIADD3 UR4, UPT, UPT, UR24, UR4, URZ ;  /* 0x0000000418047290 */ /* 0x000fe2000fffe0ff */
[----:B------:R-:W-:Y:S01]  /*35c0*/  UMOV UR12, UR23 ;  /* 0x00000017000c7c82 */ /* 0x000fe20008000000 */
[----:B------:R-:W-:Y:S02]  /*35d0*/  UMOV UR11, UR22 ;  /* 0x00000016000b7c82 */ /* 0x000fe40008000000 */
[----:B------:R-:W-:Y:S01]  /*35e0*/  ULEA UR14, UR14, UR4, 0x14 ;  /* 0x000000040e0e7291 */ /* 0x000fe2000f8ea0ff */
[----:B------:R-:W-:-:S11]  /*35f0*/  UMOV UR5, UR10 ;  /* 0x0000000a00057c82 */ /* 0x000fd60008000000 */
.L_x_66:
[----:B------:R-:W-:Y:S02]  /*3600*/  UIADD3 UR12, UPT, UPT, UR12, 0x1, URZ ;  /* 0x000000010c0c7890 */ /* 0x000fe4000fffe0ff */
[----:B--2---:R-:W-:Y:S02]  /*3610*/  ULEA UR6, UR5, UR13, 0x3 ;  /* 0x0000000d05067291 */ /* 0x004fe4000f8e18ff */
[----:B------:R-:W-:Y:S01]  /*3620*/  UISETP.NE.AND UP3, UPT, UR12, URZ, UPT ;  /* 0x000000ff0c00728c */ /* 0x000fe2000bf65270 */
[----:B---3--:R-:W-:Y:S10]  /*3630*/  @P2 BRA `(.L_x_64) ;  /* 0x00000000000c2947 */ /* 0x008ff40003800000 */
[----:B-1----:R-:W-:Y:S04]  /*3640*/  SHF.L.U32 R2, R8, 0x1f, RZ ;  /* 0x0000001f08027819 */ /* 0x002fe800000006ff */
[----:B------:R-:W1:Y:S02]  /*3650*/  SYNCS.PHASECHK.TRANS64.TRYWAIT P0, [UR6], R2 ;  /* 0x00000002ff0075a7 */ /* 0x000e640008001106 */
[----:B-1----:R-:W-:Y:S05]  /*3660*/  @!P0 BRA `(.L_x_65) ;  /* 0x0000006400708947 */ /* 0x002fea0003800000 */
.L_x_64:
[----:B------:R-:W-:Y:S01]  /*3670*/  UISETP.NE.AND UP0, UPT, UR11, 0x1, UPT ;  /* 0x000000010b00788c */ /* 0x000fe2000bf05270 */
[----:B------:R-:W-:Y:S01]  /*3680*/  PLOP3.LUT P2, PT, PT, PT, PT, 0x80, 0x8 ;  /* 0x000000000008781c */ /* 0x000fe20003f4f070 */
[----:B------:R-:W-:Y:S02]  /*3690*/  UIADD3 UR4, UPT, UPT, UR5, 0x1, URZ ;  /* 0x0000000105047890 */ /* 0x000fe4000fffe0ff */
[----:B------:R-:W-:Y:S02]  /*36a0*/  ULEA UR8, UR5, UR17, 0x9 ;  /* 0x0000001105087291 */ /* 0x000fe4000f8e48ff */
[----:B------:R-:W-:Y:S01]  /*36b0*/  UISETP.NE.AND UP1, UPT, UR4, 0x5, UPT ;  /* 0x000000050400788c */ /* 0x000fe2000bf25270 */
[----:B------:R-:W-:Y:S01]  /*36c0*/  PLOP3.LUT P0, PT, PT, PT, UP0, 0x80, 0x8 ;  /* 0x000000000008781c */ /* 0x000fe20003f0f008 */
[----:B------:R-:W-:Y:S02]  /*36d0*/  UIADD3 UR11, UPT, UPT, UR11, -0x1, URZ ;  /* 0xffffffff0b0b7890 */ /* 0x000fe4000fffe0ff */
[----:B------:R-:W-:Y:S02]  /*36e0*/  USEL UR7, URZ, 0x1, UP1 ;  /* 0x00000001ff077887 */ /* 0x000fe40008800000 */
[----:B------:R-:W-:Y:S01]  /*36f0*/  USEL UR10, UR4, URZ, UP1 ;  /* 0x000000ff040a7287 */ /* 0x000fe20008800000 */
[----:B------:R-:W-:Y:S03]  /*3700*/  UMOV UR9, 0xc0004010 ;  /* 0xc000401000097882 */ /* 0x000fe60000000000 */
[----:B------:R-:W-:Y:S01]  /*3710*/  @UP0 ULEA UR4, UR10, UR13, 0x3 ;  /* 0x0000000d0a040291 */ /* 0x000fe2000f8e18ff */
[----:B------:R-:W-:Y:S01]  /*3720*/  LOP3.LUT R8, R8, UR7, RZ, 0x3c, !PT ;  /* 0x0000000708087c12 */ /* 0x000fe2000f8e3cff */
[----:B------:R-:W-:Y:S03]  /*3730*/  UMOV UR7, 0xc0004010 ;  /* 0xc000401000077882 */ /* 0x000fe60000000000 */
[----:B-1----:R-:W-:Y:S04]  /*3740*/  @P0 SHF.L.U32 R0, R8, 0x1f, RZ ;  /* 0x0000001f08000819 */ /* 0x002fe800000006ff */
[----:B------:R2:W3:Y:S01]  /*3750*/  @P0 SYNCS.PHASECHK.TRANS64.TRYWAIT P2, [UR4], R0 ;  /* 0x00000000ff0005a7 */ /* 0x0004e20008041104 */
[----:B------:R-:W-:Y:S02]  /*3760*/  UIADD3 UR4, UPT, UPT, UR6, 0x28, URZ ;  /* 0x0000002806047890 */ /* 0x000fe4000fffe0ff */
[----:B------:R-:W-:Y:S03]  /*3770*/  ULEA UR6, UR5, UR16, 0x7 ;  /* 0x0000001005067291 */ /* 0x000fe6000f8e38ff */
[----:B------:R-:W-:Y:S06]  /*3780*/  UMOV UR5, UR10 ;  /* 0x0000000a00057c82 */ /* 0x000fec0008000000 */
[----:B------:R2:W-:Y:S01]  /*3790*/  UTCIMMA gdesc[UR6], gdesc[UR8], tmem[UR14], tmem[UR20], idesc[UR21], UP2 ;  /* 0x00ff1408060075ea */ /* 0x0005e2000900010e */
[----:B------:R-:W-:Y:S01]  /*37a0*/  UPLOP3.LUT UP2, UPT, UPT, UPT, UPT, 0x80, 0x8 ;  /* 0x000000000008789c */ /* 0x000fe20003f4f070 */
[----:B------:R2:W-:Y:S01]  /*37b0*/  UTCBAR.MULTICAST [UR4], URZ, UR15 ;  /* 0x000000ff040073e9 */ /* 0x0005e2000800080f */
[----:B------:R-:W-:Y:S09]  /*37c0*/  BRA.U UP3, `(.L_x_66) ;  /* 0xfffffffd038c7547 */ /* 0x000ff2000b83ffff */
.L_x_63:
[----:B--2---:R-:W-:Y:S01]  /*37d0*/  UIADD3 UR4, UPT, UPT, UR18, 0x1, URZ ;  /* 0x0000000112047890 */ /* 0x004fe2000fffe0ff */
[C---:B------:R-:W-:Y:S01]  /*37e0*/  ISETP.NE.AND P0, PT, R10.reuse, 0x2, PT ;  /* 0x000000020a00780c */ /* 0x040fe20003f05270 */
[----:B------:R-:W-:Y:S02]  /*37f0*/  UIADD3 UR5, UPT, UPT, UR19, 0xc0, URZ ;  /* 0x000000c013057890 */ /* 0x000fe4000fffe0ff */
[----:B------:R-:W-:Y:S01]  /*3800*/  UISETP.NE.AND UP0, UPT, UR4, 0x4, UPT ;  /* 0x000000040400788c */ /* 0x000fe2000bf05270 */
[----:B-1----:R-:W-:Y:S02]  /*3810*/  SEL R0, RZ, 0x1, P0 ;  /* 0x00000001ff007807 */ /* 0x002fe40000000000 */
[----:B------:R-:W-:Y:S01]  /*3820*/  SEL R10, R10, RZ, P0 ;  /* 0x000000ff0a0a7207 */ /* 0x000fe20000000000 */
[----:B------:R-:W-:Y:S01]  /*3830*/  USEL UR6, URZ, 0x1, UP0 ;  /* 0x00000001ff067887 */ /* 0x000fe20008000000 */
[----:B------:R-:W-:Y:S01]  /*3840*/  LOP3.LUT R9, R9, R0, RZ, 0x3c, !PT ;  /* 0x0000000009097212 */ /* 0x000fe200078e3cff */
[----:B------:R-:W-:Y:S01]  /*3850*/  USEL UR18, UR4, URZ, UP0 ;  /* 0x000000ff04127287 */ /* 0x000fe20008000000 */
[----:B------:R1:W-:Y:S03]  /*3860*/  UTCBAR [UR5], URZ ;  /* 0x000000ff050073e9 */ /* 0x0003e600080000ff */
[----:B------:R-:W-:Y:S01]  /*3870*/  LOP3.LUT R11, R11, UR6, RZ, 0x3c, !PT ;  /* 0x000000060b0b7c12 */ /* 0x000fe2000f8e3cff */
[----:B------:R-:W-:Y:S07]  /*3880*/  @P1 BRA `(.L_x_67) ;  /* 0xfffffff800c41947 */ /* 0x000fee000383ffff */
[----:B------:R-:W2:Y:S01]  /*3890*/  S2UR UR8, SR_CgaCtaId ;  /* 0x00000000000879c3 */ /* 0x000ea20000008800 */
[----:B------:R-:W-:Y:S01]  /*38a0*/  ELECT P0, URZ, PT ;  /* 0x0000000000ff782f */ /* 0x000fe20003800000 */
[----:B------:R-:W-:Y:S01]  /*38b0*/  IMAD.MOV.U32 R0, RZ, RZ, 0x1 ;  /* 0x00000001ff007424 */ /* 0x000fe200078e00ff */
[----:B------:R-:W-:Y:S01]  /*38c0*/  UIADD3 UR13, UPT, UPT, UR13, 0xe0, URZ ;  /* 0x000000e00d0d7890 */ /* 0x000fe2000fffe0ff */
[----:B------:R-:W-:Y:S01]  /*38d0*/  SHF.L.U32 R2, R11, 0x1f, RZ ;  /* 0x0000001f0b027819 */ /* 0x000fe200000006ff */
[----:B------:R-:W-:-:S03]  /*38e0*/  UMOV UR4, 0x40 ;  /* 0x0000004000047882 */ /* 0x000fc60000000000 */
[----:B------:R-:W-:Y:S01]  /*38f0*/  UVIRTCOUNT.DEALLOC.SMPOOL 0x80 ;  /* 0x000000800000784c */ /* 0x000fe20000000000 */
[----:B--2---:R-:W-:Y:S02]  /*3900*/  ULEA UR8, UR8, UR4, 0x18 ;  /* 0x0000000408087291 */ /* 0x004fe4000f8ec0ff */
[----:B------:R-:W-:-:S07]  /*3910*/  ULEA UR4, UR18, UR13, 0x3 ;  /* 0x0000000d12047291 */ /* 0x000fce000f8e18ff */
[----:B------:R2:W-:Y:S02]  /*3920*/  @P0 STS.U8 [UR8+0x1c], R0 ;  /* 0x00001c00ff000988 */ /* 0x0005e40008000008 */
[----:B------:R-:W4:Y:S02]  /*3930*/  SYNCS.PHASECHK.TRANS64.TRYWAIT P0, [UR4], R2 ;  /* 0x00000002ff0075a7 */ /* 0x000f240008001104 */
[----:B--2-4-:R-:W-:Y:S05]  /*3940*/  @!P0 BRA `(.L_x_68) ;  /* 0x0000006000d08947 */ /* 0x014fea0003800000 */
.L_x_155:
[----:B------:R-:W-:-:S04]  /*3950*/  UIADD3 UR4, UPT, UPT, UR18, 0x1, URZ ;  /* 0x0000000112047890 */ /* 0x000fc8000fffe0ff */
[----:B------:R-:W-:-:S04]  /*3960*/  UISETP.NE.AND UP0, UPT, UR4, 0x4, UPT ;  /* 0x000000040400788c */ /* 0x000fc8000bf05270 */
[----:B------:R-:W-:Y:S02]  /*3970*/  USEL UR6, URZ, 0x1, UP0 ;  /* 0x00000001ff067887 */ /* 0x000fe40008000000 */
[----:B------:R-:W-:-:S04]  /*3980*/  USEL UR4, UR4, URZ, UP0 ;  /* 0x000000ff04047287 */ /* 0x000fc80008000000 */
[----:B-1----:R-:W-:Y:S01]  /*3990*/  ULEA UR5, UR4, UR13, 0x3 ;  /* 0x0000000d04057291 */ /* 0x002fe2000f8e18ff */
[----:B--2---:R-:W-:-:S04]  /*39a0*/  LOP3.LUT R2, R11, UR6, RZ, 0x3c, !PT ;  /* 0x000000060b027c12 */ /* 0x004fc8000f8e3cff */
[----:B------:R-:W-:-:S04]  /*39b0*/  SHF.L.U32 R3, R2, 0x1f, RZ ;  /* 0x0000001f02037819 */ /* 0x000fc800000006ff */
[----:B------:R-:W1:Y:S02]  /*39c0*/  SYNCS.PHASECHK.TRANS64.TRYWAIT P0, [UR5], R3 ;  /* 0x00000003ff0075a7 */ /* 0x000e640008001105 */
[----:B-1----:R-:W-:Y:S05]  /*39d0*/  @!P0 BRA `(.L_x_69) ;  /* 0x0000006000c48947 */ /* 0x002fea0003800000 */
.L_x_157:
        /* <DEDUP_REMOVED lines=9> */
.L_x_159:
[----:B------:R-:W-:-:S04]  /*3a70*/  UIADD3 UR4, UPT, UPT, UR4, 0x1, URZ ;  /* 0x0000000104047890 */ /* 0x000fc8000fffe0ff */
[----:B------:R-:W-:-:S04]  /*3a80*/  UISETP.NE.AND UP0, UPT, UR4, 0x4, UPT ;  /* 0x000000040400788c */ /* 0x000fc8000bf05270 */
[----:B------:R-:W-:Y:S02]  /*3a90*/  USEL UR5, URZ, 0x1, UP0 ;  /* 0x00000001ff057887 */ /* 0x000fe40008000000 */
[----:B------:R-:W-:-:S04]  /*3aa0*/  USEL UR4, UR4, URZ, UP0 ;  /* 0x000000ff04047287 */ /* 0x000fc80008000000 */
[----:B------:R-:W-:Y:S01]  /*3ab0*/  ULEA UR4, UR4, UR13, 0x3 ;  /* 0x0000000d04047291 */ /* 0x000fe2000f8e18ff */
[----:B------:R-:W-:-:S04]  /*3ac0*/  LOP3.LUT R2, R2, UR5, RZ, 0x3c, !PT ;  /* 0x0000000502027c12 */ /* 0x000fc8000f8e3cff */
[----:B------:R-:W-:-:S04]  /*3ad0*/  SHF.L.U32 R2, R2, 0x1f, RZ ;  /* 0x0000001f02027819 */ /* 0x000fc800000006ff */
[----:B------:R-:W2:Y:S02]  /*3ae0*/  SYNCS.PHASECHK.TRANS64.TRYWAIT P0, [UR4], R2 ;  /* 0x00000002ff0075a7 */ /* 0x000ea40008001104 */
[----:B--2---:R-:W-:Y:S05]  /*3af0*/  @!P0 BRA `(.L_x_71) ;  /* 0x0000006000ac8947 */ /* 0x004fea0003800000 */
.L_x_161:
[----:B------:R-:W-:Y:S01]  /*3b00*/  NOP ;  /* 0x0000000000007918 */ /* 0x000fe20000000000 */
[----:B-1----:R-:W1:Y:S01]  /*3b10*/  LDS R0, [UR8+0x14] ;  /* 0x00001408ff007984 */ /* 0x002e620008000800 */
[----:B------:R-:W-:Y:S01]  /*3b20*/  ULOP3.LUT UR4, UR24, 0xffff, URZ, 0xc0, !UPT ;  /* 0x0000ffff18047892 */ /* 0x000fe2000f8ec0ff */
[----:B------:R-:W-:Y:S01]  /*3b30*/  UMOV UR5, 0xffff ;  /* 0x0000ffff00057882 */ /* 0x000fe20000000000 */
[----:B------:R-:W-:Y:S02]  /*3b40*/  UMOV UR6, 0x1 ;  /* 0x0000000100067882 */ /* 0x000fe40000000000 */
[----:B------:R-:W-:-:S04]  /*3b50*/  USHF.R.U32.HI UR4, URZ, 0x5, UR4 ;  /* 0x00000005ff047899 */ /* 0x000fc80008011604 */
[----:B------:R-:W-:Y:S02]  /*3b60*/  USHF.L.U32 UR5, UR5, UR4, URZ ;  /* 0x0000000405057299 */ /* 0x000fe400080006ff */
[----:B------:R-:W-:-:S04]  /*3b70*/  USHF.L.U32 UR4, UR6, UR4, URZ ;  /* 0x0000000406047299 */ /* 0x000fc800080006ff */
[----:B-1----:R-:W-:-:S04]  /*3b80*/  LOP3.LUT R0, R0, UR5, RZ, 0xc0, !PT ;  /* 0x0000000500007c12 */ /* 0x002fc8000f8ec0ff */
[----:B------:R-:W-:-:S13]  /*3b90*/  ISETP.NE.AND P0, PT, R0, UR5, PT ;  /* 0x0000000500007c0c */ /* 0x000fda000bf05270 */
[----:B------:R-:W-:Y:S05]  /*3ba0*/  @P0 BRA `(.L_x_72) ;  /* 0x0000000000580947 */ /* 0x000fea0003800000 */
[----:B------:R-:W1:Y:S02]  /*3bb0*/  LDS R0, [UR8+0x18] ;  /* 0x00001808ff007984 */ /* 0x000e640008000800 */
[----:B-1----:R-:W-:-:S04]  /*3bc0*/  LOP3.LUT R0, R0, UR4, RZ, 0xc0, !PT ;  /* 0x0000000400007c12 */ /* 0x002fc8000f8ec0ff */
[----:B------:R-:W-:-:S13]  /*3bd0*/  ISETP.NE.AND P0, PT, R0, UR4, PT ;  /* 0x0000000400007c0c */ /* 0x000fda000bf05270 */
[----:B------:R-:W-:Y:S05]  /*3be0*/  @P0 BRA `(.L_x_73) ;  /* 0x00000000003c0947 */ /* 0x000fea0003800000 */
[----:B------:R-:W1:Y:S01]  /*3bf0*/  S2R R2, SR_LANEID ;  /* 0x0000000000027919 */ /* 0x000e620000000000 */
[----:B------:R-:W-:-:S06]  /*3c00*/  ULOP3.LUT UR5, URZ, UR5, URZ, 0x33, !UPT ;  /* 0x00000005ff057292 */ /* 0x000fcc000f8e33ff */
[----:B------:R-:W-:-:S04]  /*3c10*/  IMAD.U32 R0, RZ, RZ, UR5 ;  /* 0x00000005ff007e24 */ /* 0x000fc8000f8e00ff */
[----:B------:R2:W4:Y:S02]  /*3c20*/  REDUX UR7, R0 ;  /* 0x00000000000773c4 */ /* 0x0005240000000000 */
[----:B------:R1:W-:Y:S01]  /*3c30*/  UTCATOMSWS.AND URZ, UR5 ;  /* 0x0000000500ff79e3 */ /* 0x0003e20008000000 */
[----:B--2---:R-:W-:Y:S01]  /*3c40*/  LOP3.LUT R0, RZ, UR4, RZ, 0x33, !PT ;  /* 0x00000004ff007c12 */ /* 0x004fe2000f8e33ff */
[----:B------:R-:W-:Y:S02]  /*3c50*/  VOTEU.ANY UR4, UPT, PT ;  /* 0x0000000000047886 */ /* 0x000fe400038e0100 */
[----:B------:R-:W-:Y:S02]  /*3c60*/  UFLO.U32 UR4, UR4 ;  /* 0x00000004000472bd */ /* 0x000fe400080e0000 */
[----:B------:R-:W2:Y:S04]  /*3c70*/  REDUX UR6, R0 ;  /* 0x00000000000673c4 */ /* 0x000ea80000000000 */
[----:B-1----:R-:W-:-:S02]  /*3c80*/  ISETP.EQ.U32.AND P0, PT, R2, UR4, PT ;  /* 0x0000000402007c0c */ /* 0x002fc4000bf02070 */
[----:B----4-:R-:W-:-:S11]  /*3c90*/  MOV R2, UR7 ;  /* 0x0000000700027c02 */ /* 0x010fd60008000f00 */
[----:B------:R1:W-:Y:S01]  /*3ca0*/  @P0 ATOMS.AND RZ, [UR8+0x14], R2 ;  /* 0x00001402ffff098c */ /* 0x0003e2000a800008 */
[----:B--2---:R-:W-:-:S05]  /*3cb0*/  IMAD.U32 R0, RZ, RZ, UR6 ;  /* 0x00000006ff007e24 */ /* 0x004fca000f8e00ff */
[----:B------:R1:W-:Y:S01]  /*3cc0*/  @P0 ATOMS.AND RZ, [UR8+0x18], R0 ;  /* 0x00001800ffff098c */ /* 0x0003e2000a800008 */
[----:B------:R-:W-:Y:S05]  /*3cd0*/  BRA `(.L_x_74) ;  /* 0x0000000000147947 */ /* 0x000fea0003800000 */
.L_x_73:
[----:B------:R-:W-:Y:S02]  /*3ce0*/  MOV R2, 0x3d00 ;  /* 0x00003d0000027802 */ /* 0x000fe40000000f00 */
[----:B---3-5:R-:W-:Y:S05]  /*3cf0*/  CALL.REL.NOINC `($__internal_0_$__cuda_sm10x_tcgen05_guardrail_trap_col_being_dealloced_not_returned_by_alloc) ;  /* 0x0000006400907944 */ /* 0x028fea0003c00000 */
[----:B------:R-:W-:Y:S05]  /*3d00*/  BRA `(.L_x_74) ;  /* 0x0000000000087947 */ /* 0x000fea0003800000 */
.L_x_72:
[----:B------:R-:W-:Y:S02]  /*3d10*/  MOV R2, 0x3d30 ;  /* 0x00003d3000027802 */ /* 0x000fe40000000f00 */
[----:B---3-5:R-:W-:Y:S05]  /*3d20*/  CALL.REL.NOINC `($__internal_2_$__cuda_sm10x_tcgen05_guardrail_trap_unallocated_columns_being_dealloced) ;  /* 0x00000064009c7944 */ /* 0x028fea0003c00000 */
.L_x_74:
[----:B------:R-:W-:Y:S01]  /*3d30*/  NOP ;  /* 0x0000000000007918 */ /* 0x000fe20000000000 */
[----:B------:R-:W-:Y:S05]  /*3d40*/  EXIT ;  /* 0x000000000000794d */ /* 0x000fea0003800000 */
.L_x_56:
[----:B------:R-:W-:-:S09]  /*3d50*/  UISETP.NE.OR UP0, UPT, UR18, 0x3, !UP3 ;  /* 0x000000031200788c */ /* 0x000fd2000df05670 */
[----:B------:R-:W-:Y:S05]  /*3d60*/  BRA.U UP0, `(.L_x_75) ;  /* 0x0000001100847547 */ /* 0x000fea000b800000 */
[----:B------:R-:W2:Y:S01]  /*3d70*/  LDCU.64 UR4, c[0x0][0x888] ;  /* 0x00011100ff0477ac */ /* 0x000ea20008000a00 */
[----:B------:R-:W3:Y:S01]  /*3d80*/  LDC.64 R12, c[0x0][0x348] ;  /* 0x0000d200ff0c7b82 */ /* 0x000ee20000000a00 */
[----:B------:R-:W-:Y:S02]  /*3d90*/  HFMA2 R9, -RZ, RZ, 0, 0 ;  /* 0x00000000ff097431 */ /* 0x000fe400000001ff */
[----:B------:R-:W-:Y:S01]  /*3da0*/  IMAD.MOV.U32 R11, RZ, RZ, 0x1 ;  /* 0x00000001ff0b7424 */ /* 0x000fe200078e00ff */
[----:B------:R-:W4:Y:S01]  /*3db0*/  LDCU UR40, c[0x0][0x370] ;  /* 0x00006e00ff2877ac */ /* 0x000f220008000800 */
[----:B------:R-:W-:Y:S01]  /*3dc0*/  IMAD.MOV.U32 R10, RZ, RZ, RZ ;  /* 0x000000ffff0a7224 */ /* 0x000fe200078e00ff */
[----:B------:R-:W-:Y:S01]  /*3dd0*/  MOV R3, 0x1000 ;  /* 0x0000100000037802 */ /* 0x000fe20000000f00 */
[----:B------:R-:W4:Y:S01]  /*3de0*/  LDCU.128 UR48, c[0x0][0xb10] ;  /* 0x00016200ff3077ac */ /* 0x000f220008000c00 */
[----:B------:R-:W1:Y:S01]  /*3df0*/  LDCU UR37, c[0x0][0x374] ;  /* 0x00006e80ff2577ac */ /* 0x000e620008000800 */
[----:B------:R-:W1:Y:S01]  /*3e00*/  LDCU.64 UR38, c[0x0][0x890] ;  /* 0x00011200ff2677ac */ /* 0x000e620008000a00 */
[----:B------:R-:W1:Y:S01]  /*3e10*/  LDCU UR15, c[0x0][0xb0c] ;  /* 0x00016180ff0f77ac */ /* 0x000e620008000800 */
[----:B--2---:R-:W-:Y:S01]  /*3e20*/  UISETP.NE.U32.AND UP0, UPT, UR4, URZ, UPT ;  /* 0x000000ff0400728c */ /* 0x004fe2000bf05070 */
[----:B------:R-:W2:Y:S01]  /*3e30*/  LDCU UR47, c[0x0][0xb20] ;  /* 0x00016400ff2f77ac */ /* 0x000ea20008000800 */
[----:B------:R-:W2:Y:S01]  /*3e40*/  LDCU UR4, c[0x0][0xb30] ;  /* 0x00016600ff0477ac */ /* 0x000ea20008000800 */
[----:B------:R-:W-:Y:S01]  /*3e50*/  UMOV UR21, 0x400 ;  /* 0x0000040000157882 */ /* 0x000fe20000000000 */
[----:B----4-:R-:W-:-:S02]  /*3e60*/  UIMAD.WIDE.U32 UR6, UR40, UR48, URZ ;  /* 0x00000030280672a5 */ /* 0x010fc4000f8e00ff */
[----:B-1----:R-:W-:Y:S02]  /*3e70*/  UIMAD.WIDE.U32 UR8, UR37, UR51, URZ ;  /* 0x00000033250872a5 */ /* 0x002fe4000f8e00ff */
[----:B------:R-:W-:Y:S02]  /*3e80*/  ULEA UR21, UR45, UR21, 0x18 ;  /* 0x000000152d157291 */ /* 0x000fe4000f8ec0ff */
[----:B------:R-:W-:Y:S02]  /*3e90*/  USEL UR41, URZ, 0x1, UP6 ;  /* 0x00000001ff297887 */ /* 0x000fe4000b000000 */
[----:B------:R-:W-:Y:S02]  /*3ea0*/  UISETP.NE.U32.AND UP6, UPT, UR38, URZ, UPT ;  /* 0x000000ff2600728c */ /* 0x000fe4000bfc5070 */
[----:B------:R-:W-:Y:S02]  /*3eb0*/  UIADD3 UR43, UPT, UPT, UR21, 0x68, URZ ;  /* 0x00000068152b7890 */ /* 0x000fe4000fffe0ff */
[----:B------:R-:W-:-:S02]  /*3ec0*/  UISETP.NE.AND.EX UP5, UPT, UR5, URZ, UPT, UP0 ;  /* 0x000000ff0500728c */ /* 0x000fc4000bfa5300 */
[----:B------:R-:W-:Y:S01]  /*3ed0*/  UISETP.NE.AND UP0, UPT, UR42, 0x1, UPT ;  /* 0x000000012a00788c */ /* 0x000fe2000bf05270 */
[----:B------:R-:W-:Y:S01]  /*3ee0*/  UMOV UR6, UR7 ;  /* 0x0000000700067c82 */ /* 0x000fe20008000000 */
[----:B------:R-:W-:Y:S01]  /*3ef0*/  UMOV UR44, UR9 ;  /* 0x00000009002c7c82 */ /* 0x000fe20008000000 */
[----:B------:R-:W-:Y:S02]  /*3f00*/  UISETP.NE.AND UP0, UPT, UR15, 0x1, UPT ;  /* 0x000000010f00788c */ /* 0x000fe4000bf05270 */
[----:B------:R-:W-:Y:S02]  /*3f10*/  UPLOP3.LUT UP4, UPT, UPT, UPT, UPT, 0x40, 0x4 ;  /* 0x000000000004789c */ /* 0x000fe40003f8e870 */
[----:B------:R-:W-:Y:S01]  /*3f20*/  UISETP.GE.AND UP2, UPT, UR42, 0x1, UPT ;  /* 0x000000012a00788c */ /* 0x000fe2000bf46270 */
[----:B------:R-:W1:Y:S01]  /*3f30*/  LDCU.64 UR22, c[0x0][0xb28] ;  /* 0x00016500ff1677ac */ /* 0x000e620008000a00 */
[----:B------:R-:W-:Y:S02]  /*3f40*/  UISETP.NE.AND.EX UP6, UPT, UR39, URZ, UPT, UP6 ;  /* 0x000000ff2700728c */ /* 0x000fe4000bfc5360 */
[----:B------:R-:W-:-:S02]  /*3f50*/  UIADD3 UR33, UPT, UPT, UR21, 0x50, URZ ;  /* 0x0000005015217890 */ /* 0x000fc4000fffe0ff */
[----:B------:R-:W-:Y:S02]  /*3f60*/  UIADD3 UR25, UPT, UPT, UR21, 0x58, URZ ;  /* 0x0000005815197890 */ /* 0x000fe4000fffe0ff */
[----:B------:R-:W-:Y:S02]  /*3f70*/  UIADD3 UR17, UPT, UPT, UR21, 0x60, URZ ;  /* 0x0000006015117890 */ /* 0x000fe4000fffe0ff */
[----:B------:R-:W-:Y:S02]  /*3f80*/  UPRMT UR43, UR45, 0x654, UR43 ;  /* 0x000006542d2b7896 */ /* 0x000fe4000800002b */
[----:B------:R-:W-:Y:S02]  /*3f90*/  USHF.R.U32.HI UR46, URZ, UR49, UR6 ;  /* 0x00000031ff2e7299 */ /* 0x000fe40008011606 */
[----:B--2---:R-:W-:Y:S02]  /*3fa0*/  USHF.R.U32.HI UR44, URZ, UR47, UR44 ;  /* 0x0000002fff2c7299 */ /* 0x004fe4000801162c */
[----:B------:R-:W-:-:S02]  /*3fb0*/  UISETP.NE.AND UP0, UPT, UR50, 0x1, UPT ;  /* 0x000000013200788c */ /* 0x000fc4000bf05270 */
[----:B---3--:R-:W-:-:S11]  /*3fc0*/  UISETP.NE.AND UP3, UPT, UR4, 0x1, UPT ;  /* 0x000000010400788c */ /* 0x008fd6000bf65270 */
.L_x_86:
[C---:B------:R-:W-:Y:S02]  /*3fd0*/  LEA R8, R10.reuse, UR21, 0x3 ;  /* 0x000000150a087c11 */ /* 0x040fe4000f8e18ff */
[----:B------:R-:W-:Y:S02]  /*3fe0*/  SHF.L.U32 R0, R9, 0x1f, RZ ;  /* 0x0000001f09007819 */ /* 0x000fe400000006ff */
[----:B------:R-:W-:Y:S02]  /*3ff0*/  LEA R4, R10, UR21, 0x4 ;  /* 0x000000150a047c11 */ /* 0x000fe4000f8e20ff */
[----:B--2---:R-:W2:Y:S02]  /*4000*/  SYNCS.PHASECHK.TRANS64.TRYWAIT P0, [R8+URZ+0xa0], R0 ;  /* 0x0000a000080075a7 */ /* 0x004ea400080011ff */
[----:B--2---:R-:W-:Y:S05]  /*4010*/  @!P0 BRA `(.L_x_76) ;  /* 0x0000005c007c8947 */ /* 0x004fea0003800000 */
.L_x_162:
[----:B------:R-:W3:Y:S01]  /*4020*/  LDS.128 R4, [R4+0x130] ;  /* 0x0001300004047984 */ /* 0x000ee20000000c00 */
[----:B------:R-:W-:Y:S01]  /*4030*/  UISETP.GE.AND UP0, UPT, UR42, 0x1, UPT ;  /* 0x000000012a00788c */ /* 0x000fe2000bf06270 */
[----:B------:R-:W-:Y:S01]  /*4040*/  @!PT LDS RZ, [RZ] ;  /* 0x00000000fffff984 */ /* 0x000fe20000000800 */
[----:B------:R-:W-:Y:S01]  /*4050*/  @!PT LDS RZ, [RZ] ;  /* 0x00000000fffff984 */ /* 0x000fe20000000800 */
[----:B------:R-:W-:Y:S01]  /*4060*/  @!PT LDS RZ, [RZ] ;  /* 0x00000000fffff984 */ /* 0x000fe20000000800 */
[----:B------:R-:W-:Y:S01]  /*4070*/  @!PT LDS RZ, [RZ] ;  /* 0x00000000fffff984 */ /* 0x000fe20000000800 */
[----:B------:R4:W-:Y:S06]  /*4080*/  MEMBAR.ALL.CTA ;  /* 0x0000000000007992 */ /* 0x0009ec0000008000 */
[----:B----4-:R-:W4:Y:S01]  /*4090*/  FENCE.VIEW.ASYNC.S ;  /* 0x00000000000073c6 */ /* 0x010f220000000000 */
[----:B---3--:R-:W-:Y:S11]  /*40a0*/  LOP3.LUT P0, RZ, R6, 0x1, RZ, 0xc0, !PT ;  /* 0x0000000106ff7812 */ /* 0x008ff6000780c0ff */
[----:B------:R-:W-:Y:S02]  /*40b0*/  @!UPT UIADD3 URZ, UPT, UPT, URZ, URZ, URZ ;  /* 0x000000fffffff290 */ /* 0x000fe4000fffe0ff */
[----:B----4-:R-:W-:Y:S01]  /*40c0*/  VOTEU.ANY UP2, P0 ;  /* 0x0000000000ff7886 */ /* 0x010fe20000040100 */
[----:B------:R-:W-:Y:S11]  /*40d0*/  PLOP3.LUT P0, PT, PT, PT, UP2, 0x80, 0x8 ;  /* 0x000000000008781c */ /* 0x000ff60003f0f028 */
[----:B------:R-:W-:Y:S02]  /*40e0*/  @!UPT UIADD3 URZ, UPT, UPT, URZ, URZ, URZ ;  /* 0x000000fffffff290 */ /* 0x000fe4000fffe0ff */
[----:B--2---:R-:W-:Y:S02]  /*40f0*/  @P0 SHF.R.U32.HI R0, RZ, 0x10, R5 ;  /* 0x00000010ff000819 */ /* 0x004fe40000011605 */
[----:B------:R-:W-:Y:S02]  /*4100*/  @P0 MOV R2, R4 ;  /* 0x0000000400020202 */ /* 0x000fe40000000f00 */
[----:B------:R-:W-:Y:S01]  /*4110*/  @P0 R2UR UR4, R0 ;  /* 0x00000000000402ca */ /* 0x000fe200000e0000 */
[----:B------:R-:W-:Y:S01]  /*4120*/  VIADD R0, R8, 0xb0 ;  /* 0x000000b008007836 */ /* 0x000fe20000000000 */
[----:B------:R-:W-:Y:S02]  /*4130*/  @P0 LOP3.LUT R4, R5, 0xffff, RZ, 0xc0, !PT ;  /* 0x0000ffff05040812 */ /* 0x000fe400078ec0ff */
[----:B------:R-:W-:Y:S02]  /*4140*/  @P0 R2UR UR6, R2 ;  /* 0x00000000020602ca */ /* 0x000fe400000e0000 */
[----:B------:R-:W-:Y:S02]  /*4150*/  PRMT R0, RZ, 0x654, R0 ;  /* 0x00000654ff007816 */ /* 0x000fe40000000000 */
[----:B------:R-:W-:Y:S02]  /*4160*/  @P0 R2UR UR5, R4 ;  /* 0x00000000040502ca */ /* 0x000fe400000e0000 */
[----:B------:R2:W-:Y:S03]  /*4170*/  SYNCS.ARRIVE.TRANS64.RED.A1T0 RZ, [R0+URZ], RZ ;  /* 0x000000ff00ff79a7 */ /* 0x0005e600081004ff */
[----:B------:R-:W-:Y:S04]  /*4180*/  @UP2 UMOV UR29, UR4 ;  /* 0x00000004001d2c82 */ /* 0x000fe80008000000 */
[----:B------:R-:W-:Y:S04]  /*4190*/  @UP2 UMOV UR14, UR6 ;  /* 0x00000006000e2c82 */ /* 0x000fe80008000000 */
[----:B------:R-:W-:Y:S01]  /*41a0*/  @UP2 UMOV UR13, UR5 ;  /* 0x00000005000d2c82 */ /* 0x000fe20008000000 */
[----:B------:R-:W-:Y:S05]  /*41b0*/  BRA.U !UP0, `(.L_x_77) ;  /* 0x0000000108c07547 */ /* 0x000fea000b800000 */
[----:B------:R-:W-:Y:S02]  /*41c0*/  UIMAD.WIDE.U32 UR18, UR13, UR51, URZ ;  /* 0x000000330d1272a5 */ /* 0x000fe4000f8e00ff */
[----:B------:R-:W-:Y:S02]  /*41d0*/  UP2UR UR16, UPR, URZ, 0x4 ;  /* 0x00000004ff107883 */ /* 0x000fe40008000000 */
[----:B------:R-:W-:Y:S02]  /*41e0*/  UISETP.NE.AND UP2, UPT, UR50, 0x1, UPT ;  /* 0x000000013200788c */ /* 0x000fe4000bf45270 */
[----:B------:R-:W-:Y:S02]  /*41f0*/  UIMAD.WIDE.U32 UR26, UR14, UR48, URZ ;  /* 0x000000300e1a72a5 */ /* 0x000fe4000f8e00ff */
[----:B------:R-:W-:Y:S02]  /*4200*/  USEL UR4, UR37, UR44, !UP2 ;  /* 0x0000002c25047287 */ /* 0x000fe4000d000000 */
[----:B------:R-:W-:Y:S02]  /*4210*/  UISETP.NE.AND UP0, UPT, UR15, 0x1, UPT ;  /* 0x000000010f00788c */ /* 0x000fe4000bf05270 */
[----:B------:R-:W-:Y:S02]  /*4220*/  UP2UR UR20, UPR, URZ, 0x2 ;  /* 0x00000002ff147883 */ /* 0x000fe40008000000 */
[----:B------:R-:W-:Y:S02]  /*4230*/  UISETP.NE.AND UP1, UPT, UR42, 0x1, UPT ;  /* 0x000000012a00788c */ /* 0x000fe4000bf25270 */
[----:B-1----:R-:W-:Y:S02]  /*4240*/  UIMAD.WIDE.U32 UR8, UR4, UR22, URZ ;  /* 0x00000016040872a5 */ /* 0x002fe4000f8e00ff */
[----:B------:R-:W-:Y:S01]  /*4250*/  USEL UR7, UR40, UR46, !UP0 ;  /* 0x0000002e28077287 */ /* 0x000fe2000c000000 */
[----:B------:R-:W-:Y:S02]  /*4260*/  UMOV UR5, UR19 ;  /* 0x0000001300057c82 */ /* 0x000fe40008000000 */
[----:B------:R-:W-:Y:S02]  /*4270*/  USHF.R.U32.HI UR6, URZ, UR47, UR5 ;  /* 0x0000002fff067299 */ /* 0x000fe40008011605 */
[----:B------:R-:W-:Y:S02]  /*4280*/  UIMAD.WIDE.U32 UR10, UR7, UR22, URZ ;  /* 0x00000016070a72a5 */ /* 0x000fe4000f8e00ff */
[----:B------:R-:W-:Y:S02]  /*4290*/  USEL UR6, UR13, UR6, !UP2 ;  /* 0x000000060d067287 */ /* 0x000fe4000d000000 */
[----:B------:R-:W-:Y:S01]  /*42a0*/  UISETP.NE.AND UP2, UPT, UR16, URZ, UPT ;  /* 0x000000ff1000728c */ /* 0x000fe2000bf45270 */
[----:B------:R-:W-:Y:S02]  /*42b0*/  UMOV UR5, UR27 ;  /* 0x0000001b00057c82 */ /* 0x000fe40008000000 */
[----:B------:R-:W-:Y:S03]  /*42c0*/  USHF.R.U32.HI UR12, URZ, UR49, UR5 ;  /* 0x00000031ff0c7299 */ /* 0x000fe60008011605 */
[----:B------:R-:W-:Y:S02]  /*42d0*/  UMOV UR5, UR9 ;  /* 0x0000000900057c82 */ /* 0x000fe40008000000 */
[----:B------:R-:W-:Y:S03]  /*42e0*/  @UP1 USHF.R.U32.HI UR4, URZ, UR23, UR5 ;  /* 0x00000017ff041299 */ /* 0x000fe60008011605 */
[----:B------:R-:W-:Y:S01]  /*42f0*/  UMOV UR5, UR11 ;  /* 0x0000000b00057c82 */ /* 0x000fe20008000000 */
[----:B------:R-:W-:Y:S02]  /*4300*/  UIMAD UR4, UR42, UR4, URZ ;  /* 0x000000042a0472a4 */ /* 0x000fe4000f8e02ff */
[----:B------:R-:W-:Y:S02]  /*4310*/  @UP1 USHF.R.U32.HI UR7, URZ, UR23, UR5 ;  /* 0x00000017ff071299 */ /* 0x000fe40008011605 */
[----:B------:R-:W-:Y:S02]  /*4320*/  USEL UR5, UR14, UR12, !UP0 ;  /* 0x0000000c0e057287 */ /* 0x000fe4000c000000 */
[----:B------:R-:W-:Y:S02]  /*4330*/  UIMAD.WIDE.U32 UR10, UR6, UR22, URZ ;  /* 0x00000016060a72a5 */ /* 0x000fe4000f8e00ff */
[----:B------:R-:W-:Y:S02]  /*4340*/  UIMAD UR8, UR42, UR7, URZ ;  /* 0x000000072a0872a4 */ /* 0x000fe4000f8e02ff */
[----:B------:R-:W-:Y:S03]  /*4350*/  UISETP.GE.AND UP0, UPT, UR6, UR4, UPT ;  /* 0x000000040600728c */ /* 0x000fe6000bf06270 */
[----:B------:R-:W-:Y:S01]  /*4360*/  UMOV UR4, UR11 ;  /* 0x0000000b00047c82 */ /* 0x000fe20008000000 */
[----:B------:R-:W-:Y:S02]  /*4370*/  UISETP.GE.OR UP0, UPT, UR5, UR8, UP0 ;  /* 0x000000080500728c */ /* 0x000fe40008706670 */
[----:B------:R-:W-:Y:S02]  /*4380*/  USHF.R.U32.HI UR4, URZ, UR23, UR4 ;  /* 0x00000017ff047299 */ /* 0x000fe40008011604 */
[----:B------:R-:W-:Y:S02]  /*4390*/  UIMAD.WIDE.U32 UR8, UR5, UR22, URZ ;  /* 0x00000016050872a5 */ /* 0x000fe4000f8e00ff */
[----:B------:R-:W-:Y:S04]  /*43a0*/  USEL UR10, UR6, UR4, !UP1 ;  /* 0x00000004060a7287 */ /* 0x000fe8000c800000 */
[----:B------:R-:W-:Y:S01]  /*43b0*/  UIADD3 UR11, UPT, UPT, -UR10, URZ, URZ ;  /* 0x000000ff0a0b7290 */ /* 0x000fe2000fffe1ff */
[----:B------:R-:W-:Y:S02]  /*43c0*/  @!UP0 UMOV UR4, UR9 ;  /* 0x0000000900048c82 */ /* 0x000fe40008000000 */
[----:B------:R-:W-:Y:S02]  /*43d0*/  @!UP0 USHF.R.U32.HI UR4, URZ, UR23, UR4 ;  /* 0x00000017ff048299 */ /* 0x000fe40008011604 */
[----:B------:R-:W-:Y:S02]  /*43e0*/  UIMAD UR8, UR42, UR11, UR6 ;  /* 0x0000000b2a0872a4 */ /* 0x000fe4000f8e0206 */
[----:B------:R-:W-:Y:S02]  /*43f0*/  @!UP0 USEL UR4, UR5, UR4, !UP1 ;  /* 0x0000000405048287 */ /* 0x000fe4000c800000 */
[----:B------:R-:W-:Y:S02]  /*4400*/  UISETP.NE.AND UP1, UPT, UR20, URZ, UPT ;  /* 0x000000ff1400728c */ /* 0x000fe4000bf25270 */
[----:B------:R-:W-:Y:S02]  /*4410*/  @!UP0 UIMAD UR8, UR7, UR8, UR4 ;  /* 0x00000008070882a4 */ /* 0x000fe4000f8e0204 */
[----:B------:R-:W-:Y:S02]  /*4420*/  @!UP0 UIADD3 UR9, UPT, UPT, UR10, -UR4, URZ ;  /* 0x800000040a098290 */ /* 0x000fe4000fffe0ff */
[----:B------:R-:W-:Y:S02]  /*4430*/  UIADD3 UR4, UPT, UPT, -UR5, URZ, URZ ;  /* 0x000000ff05047290 */ /* 0x000fe4000fffe1ff */
[----:B------:R-:W-:Y:S02]  /*4440*/  UIADD3 UR7, UPT, UPT, -UR6, URZ, URZ ;  /* 0x000000ff06077290 */ /* 0x000fe4000fffe1ff */
[----:B------:R-:W-:Y:S02]  /*4450*/  @!UP0 UIMAD UR6, UR9, UR42, UR5 ;  /* 0x0000002a090682a4 */ /* 0x000fe4000f8e0205 */
[----:B------:R-:W-:Y:S02]  /*4460*/  UIMAD UR14, UR15, UR4, UR14 ;  /* 0x000000040f0e72a4 */ /* 0x000fe4000f8e020e */
[----:B------:R-:W-:Y:S01]  /*4470*/  UIMAD UR13, UR50, UR7, UR13 ;  /* 0x00000007320d72a4 */ /* 0x000fe2000f8e020d */
[----:B------:R-:W-:Y:S02]  /*4480*/  @!UP0 UMOV UR5, UR8 ;  /* 0x0000000800058c82 */ /* 0x000fe40008000000 */
[----:B------:R-:W-:Y:S02]  /*4490*/  UIMAD UR14, UR5, UR15, UR14 ;  /* 0x0000000f050e72a4 */ /* 0x000fe4000f8e020e */
[----:B------:R-:W-:Y:S11]  /*44a0*/  UIMAD UR13, UR6, UR50, UR13 ;  /* 0x00000032060d72a4 */ /* 0x000ff6000f8e020d */
[----:B------:R-:W-:Y:S01]  /*44b0*/  @!UPT UIADD3 URZ, UPT, UPT, URZ, URZ, URZ ;  /* 0x000000fffffff290 */ /* 0x000fe2000fffe0ff */
.L_x_77:
[----:B------:R-:W3:Y:S01]  /*44c0*/  @!UP3 LDCU.128 UR8, c[0x0][0xb10] ;  /* 0x00016200ff08b7ac */ /* 0x000ee20008000c00 */
[----:B------:R-:W-:Y:S02]  /*44d0*/  ISETP.NE.U32.AND P0, PT, RZ, UR38, PT ;  /* 0x00000026ff007c0c */ /* 0x000fe4000bf05070 */
[----:B------:R-:W-:Y:S02]  /*44e0*/  SHF.L.U32 R4, R11, 0x1f, RZ ;  /* 0x0000001f0b047819 */ /* 0x000fe400000006ff */
[----:B------:R-:W-:Y:S01]  /*44f0*/  ISETP.NE.AND.EX P0, PT, RZ, UR39, PT, P0 ;  /* 0x00000027ff007c0c */ /* 0x000fe2000bf05300 */
[----:B------:R-:W4:Y:S01]  /*4500*/  @!UP3 LDCU UR5, c[0x0][0xb0c] ;  /* 0x00016180ff05b7ac */ /* 0x000f220008000800 */
[----:B------:R-:W-:Y:S02]  /*4510*/  USHF.L.U32 UR35, UR30, 0x6, URZ ;  /* 0x000000061e237899 */ /* 0x000fe400080006ff */
[----:B------:R-:W-:Y:S02]  /*4520*/  USHF.L.U32 UR34, UR31, 0x8, URZ ;  /* 0x000000081f227899 */ /* 0x000fe400080006ff */
[----:B---3--:R-:W-:Y:S07]  /*4530*/  UIMAD.WIDE.U32 UR6, UR14, UR8, URZ ;  /* 0x000000080e0672a5 */ /* 0x008fee000f8e00ff */
[----:B------:R-:W-:Y:S01]  /*4540*/  @!UP3 UMOV UR4, UR7 ;  /* 0x000000070004bc82 */ /* 0x000fe20008000000 */
[----:B----4-:R-:W-:Y:S02]  /*4550*/  @!UP3 UISETP.NE.AND UP0, UPT, UR5, 0x1, UPT ;  /* 0x000000010500b88c */ /* 0x010fe4000bf05270 */
[----:B------:R-:W-:Y:S02]  /*4560*/  @!UP3 USHF.R.U32.HI UR4, URZ, UR9, UR4 ;  /* 0x00000009ff04b299 */ /* 0x000fe40008011604 */
[----:B------:R-:W-:Y:S02]  /*4570*/  UIMAD.WIDE.U32 UR6, UR13, UR11, URZ ;  /* 0x0000000b0d0672a5 */ /* 0x000fe4000f8e00ff */
[----:B------:R-:W-:Y:S02]  /*4580*/  @!UP3 USEL UR8, UR14, UR4, !UP0 ;  /* 0x000000040e08b287 */ /* 0x000fe4000c000000 */
[----:B------:R-:W-:Y:S03]  /*4590*/  @!UP3 UISETP.NE.AND UP0, UPT, UR10, 0x1, UPT ;  /* 0x000000010a00b88c */ /* 0x000fe6000bf05270 */
[----:B------:R-:W-:Y:S02]  /*45a0*/  @!UP3 UMOV UR6, UR7 ;  /* 0x000000070006bc82 */ /* 0x000fe40008000000 */
[----:B------:R-:W3:Y:S02]  /*45b0*/  @!UP3 LDCU UR4, c[0x0][0xb20] ;  /* 0x00016400ff04b7ac */ /* 0x000ee40008000800 */
[----:B---3--:R-:W-:Y:S04]  /*45c0*/  @!UP3 USHF.R.U32.HI UR6, URZ, UR4, UR6 ;  /* 0x00000004ff06b299 */ /* 0x008fe80008011606 */
[----:B------:R-:W-:Y:S04]  /*45d0*/  @!UP3 USEL UR6, UR13, UR6, !UP0 ;  /* 0x000000060d06b287 */ /* 0x000fe8000c000000 */
[----:B------:R-:W-:Y:S02]  /*45e0*/  @!UP3 UIADD3 UR4, UPT, UPT, -UR8, UR6, URZ ;  /* 0x000000060804b290 */ /* 0x000fe4000fffe1ff */
[----:B------:R-:W-:Y:S02]  /*45f0*/  @!UP3 UIADD3 UR6, UPT, UPT, UR8, -UR6, URZ ;  /* 0x800000060806b290 */ /* 0x000fe4000fffe0ff */
[----:B------:R-:W-:Y:S02]  /*4600*/  @!UP3 UIMAD UR14, UR4, UR5, UR14 ;  /* 0x00000005040eb2a4 */ /* 0x000fe4000f8e020e */
[----:B------:R-:W-:Y:S01]  /*4610*/  @!UP3 UIMAD UR13, UR6, UR10, UR13 ;  /* 0x0000000a060db2a4 */ /* 0x000fe2000f8e020d */
[----:B------:R-:W-:Y:S11]  /*4620*/  BRA.U UP4, `(.L_x_78) ;  /* 0x0000000104107547 */ /* 0x000ff6000b800000 */
[----:B------:R-:W-:Y:S04]  /*4630*/  MOV R2, UR41 ;  /* 0x0000002900027c02 */ /* 0x000fe80008000f00 */
[----:B------:R-:W-:Y:S04]  /*4640*/  SHF.L.U32 R2, R2, 0x1f, RZ ;  /* 0x0000001f02027819 */ /* 0x000fe800000006ff */
[----:B------:R-:W3:Y:S02]  /*4650*/  SYNCS.PHASECHK.TRANS64.TRYWAIT P1, [UR21+0x98], R2 ;  /* 0x00009802ff0075a7 */ /* 0x000ee40008021115 */
[----:B---3--:R-:W-:Y:S05]  /*4660*/  @!P1 BRA `(.L_x_79) ;  /* 0x0000005400fc9947 */ /* 0x008fea0003800000 */
.L_x_78:
[----:B------:R-:W-:Y:S05]  /*4670*/  BRA.U !UP6, `(.L_x_80) ;  /* 0x000000010e387547 */ /* 0x000fea000b800000 */
[----:B------:R-:W-:Y:S01]  /*4680*/  UPLOP3.LUT UP1, UPT, UPT, UPT, UP5, 0x80, 0x8 ;  /* 0x000000000008789c */ /* 0x000fe20003f2f050 */
[----:B--2---:R-:W-:Y:S01]  /*4690*/  HFMA2 R0, -RZ, RZ, 0, 5.9604644775390625e-08 ;  /* 0x00000001ff007431 */ /* 0x004fe200000001ff */
[----:B------:R-:W2:Y:S01]  /*46a0*/  LDCU.64 UR8, c[0x0][0x358] ;  /* 0x00006b00ff0877ac */ /* 0x000ea20008000a00 */
[----:B------:R-:W-:Y:S03]  /*46b0*/  IMAD.MOV.U32 R74, RZ, RZ, 0x1 ;  /* 0x00000001ff4a7424 */ /* 0x000fe600078e00ff */
[----:B------:R-:W-:Y:S05]  /*46c0*/  PLOP3.LUT P1, PT, PT, PT, UP1, 0x80, 0x8 ;  /* 0x000000000008781c */ /* 0x000fea0003f2f018 */
[----:B------:R-:W3:Y:S01]  /*46d0*/  @UP1 LDCU.64 UR4, c[0x0][0x888] ;  /* 0x00011100ff0417ac */ /* 0x000ee20008000a00 */
[----:B------:R-:W-:Y:S07]  /*46e0*/  @UP1 UIMAD UR6, UR36, UR38, URZ ;  /* 0x00000026240612a4 */ /* 0x000fee000f8e02ff */
[----:B------:R-:W-:Y:S01]  /*46f0*/  @!P1 PRMT R74, R0, 0x7610, R74 ;  /* 0x00007610004a9816 */ /* 0x000fe2000000004a */
[----:B---3--:R-:W-:Y:S06]  /*4700*/  @UP1 UIMAD.WIDE UR4, UR6, 0x4, UR4 ;  /* 0x00000004060418a5 */ /* 0x008fec000f8e0204 */
[----:B-----5:R-:W-:Y:S01]  /*4710*/  IMAD.U32 R40, RZ, RZ, UR4 ;  /* 0x00000004ff287e24 */ /* 0x020fe2000f8e00ff */
[----:B------:R-:W-:Y:S04]  /*4720*/  MOV R41, UR5 ;  /* 0x0000000500297c02 */ /* 0x000fe80008000f00 */
[----:B------:R-:W3:Y:S01]  /*4730*/  @!UP1 LDCU UR4, c[0x0][0x880] ;  /* 0x00011000ff0497ac */ /* 0x000ee20008000800 */
[----:B--2---:R4:W5:Y:S02]  /*4740*/  @P1 LDG.E R40, desc[UR8][R40.64] ;  /* 0x0000000828281981 */ /* 0x004964000c1e1900 */
[----:B---34-:R-:W-:Y:S07]  /*4750*/  @!P1 IMAD.U32 R40, RZ, RZ, UR4 ;  /* 0x00000004ff289e24 */ /* 0x018fee000f8e00ff */
.L_x_80:
[----:B-----5:R-:W-:Y:S01]  /*4760*/  @!P0 ISETP.EQ.AND P2, PT, R40, RZ, PT ;  /* 0x000000ff2800820c */ /* 0x020fe20003f42270 */
[----:B------:R-:W-:Y:S01]  /*4770*/  @!UPT UIADD3 URZ, UPT, UPT, URZ, URZ, URZ ;  /* 0x000000fffffff290 */ /* 0x000fe2000fffe0ff */
[----:B------:R-:W-:Y:S11]  /*4780*/  @!P0 BRA `(.L_x_81) ;  /* 0x0000000000148947 */ /* 0x000ff60003800000 */
[----:B------:R-:W-:Y:S02]  /*4790*/  LOP3.LUT P0, RZ, R74, 0xff, RZ, 0xc0, !PT ;  /* 0x000000ff4aff7812 */ /* 0x000fe4000780c0ff */
[----:B------:R-:W-:Y:S04]  /*47a0*/  PLOP3.LUT P2, PT, PT, PT, UP1, 0x80, 0x8 ;  /* 0x000000000008781c */ /* 0x000fe80003f4f018 */
[----:B------:R-:W-:Y:S07]  /*47b0*/  PLOP3.LUT P2, PT, P2, PT, PT, 0x8, 0x80 ;  /* 0x000000000080781c */ /* 0x000fee000174e170 */
[----:B------:R-:W-:Y:S11]  /*47c0*/  @P0 ISETP.EQ.AND P2, PT, R40, RZ, PT ;  /* 0x000000ff2800020c */ /* 0x000ff60003f42270 */
[----:B------:R-:W-:Y:S02]  /*47d0*/  @!UPT UIADD3 URZ, UPT, UPT, URZ, URZ, URZ ;  /* 0x000000fffffff290 */ /* 0x000fe4000fffe0ff */
.L_x_81:
[----:B------:R-:W3:Y:S01]  /*47e0*/  SYNCS.PHASECHK.TRANS64.TRYWAIT P0, [UR21+0x70], R4 ;  /* 0x00007004ff0075a7 */ /* 0x000ee20008001115 */
[----:B------:R-:W-:Y:S04]  /*47f0*/  ELECT P1, URZ, PT ;  /* 0x0000000000ff782f */ /* 0x000fe80003820000 */
[----:B------:R-:W-:Y:S01]  /*4800*/  PLOP3.LUT P1, PT, P2, P1, PT, 0xf2, 0x2f ;  /* 0x00000000002f781c */ /* 0x000fe20001723e72 */
[----:B------:R-:W-:Y:S01]  /*4810*/  @!UPT UIADD3 URZ, UPT, UPT, URZ, URZ, URZ ;  /* 0x000000fffffff290 */ /* 0x000fe2000fffe0ff */
[----:B---3--:R-:W-:Y:S11]  /*4820*/  @!P0 BRA `(.L_x_82) ;  /* 0x0000005400a48947 */ /* 0x008ff60003800000 */
.L_x_165:
[----:B--2---:R-:W-:Y:S01]  /*4830*/  @!P1 IADD3 R2, P0, PT, R12, 0x580, RZ ;  /* 0x000005800c029810 */ /* 0x004fe20007f1e0ff */
[----:B------:R-:W-:Y:S01]  /*4840*/  VOTEU.ALL UP0, P1 ;  /* 0x0000000000ff7886 */ /* 0x000fe20000800000 */
[----:B------:R-:W-:Y:S01]  /*4850*/  UMOV UR6, 0x0 ;  /* 0x0000000000067882 */ /* 0x000fe20000000000 */
[----:B------:R-:W-:Y:S01]  /*4860*/  UMOV UR7, 0x10000000 ;  /* 0x1000000000077882 */ /* 0x000fe20000000000 */
[----:B------:R-:W-:Y:S01]  /*4870*/  @!P1 R2UR UR5, R2 ;  /* 0x00000000020592ca */ /* 0x000fe200000e0000 */
[----:B------:R-:W-:Y:S01]  /*4880*/  @!P1 IMAD.X R0, RZ, RZ, R13, P0 ;  /* 0x000000ffff009224 */ /* 0x000fe200000e060d */
[----:B------:R-:W-:Y:S01]  /*4890*/  @!UP0 UIADD3 UR32, UPT, UPT, UR21, 0x200, URZ ;  /* 0x0000020015208890 */ /* 0x000fe2000fffe0ff */
[----:B------:R-:W-:Y:S03]  /*48a0*/  VOTEU.ALL UP0, P1 ;  /* 0x0000000000ff7886 */ /* 0x000fe60000800000 */
[----:B------:R-:W-:Y:S01]  /*48b0*/  @!P1 R2UR UR4, R0 ;  /* 0x00000000000492ca */ /* 0x000fe200000e0000 */
[----:B------:R-:W-:Y:S06]  /*48c0*/  @!P1 IMAD.MOV.U32 R0, RZ, RZ, 0x1000 ;  /* 0x00001000ff009424 */ /* 0x000fec00078e00ff */
[----:B------:R-:W-:Y:S06]  /*48d0*/  IMAD.U32 R6, RZ, RZ, UR5 ;  /* 0x00000005ff067e24 */ /* 0x000fec000f8e00ff */
[----:B------:R-:W-:Y:S01]  /*48e0*/  IMAD.U32 R7, RZ, RZ, UR4 ;  /* 0x00000004ff077e24 */ /* 0x000fe2000f8e00ff */
[----:B------:R-:W-:Y:S04]  /*48f0*/  @!P1 R2UR UR4, R6 ;  /* 0x00000000060492ca */ /* 0x000fe800000e0000 */
[----:B------:R-:W-:Y:S11]  /*4900*/  @!P1 R2UR UR5, R7 ;  /* 0x00000000070592ca */ /* 0x000ff600000e0000 */
[----:B------:R-:W-:Y:S02]  /*4910*/  @!UPT UIADD3 URZ, UPT, UPT, URZ, URZ, URZ ;  /* 0x000000fffffff290 */ /* 0x000fe4000fffe0ff */
[----:B------:R2:W-:Y:S01]  /*4920*/  @!UP0 UTMALDG.3D [UR32], [UR4], desc[UR6] ;  /* 0x00000620040085b4 */ /* 0x0005e20008011000 */
[----:B------:R3:W-:Y:S01]  /*4930*/  @!P1 SYNCS.ARRIVE.TRANS64.RED.A0TR RZ, [UR21+0x50], R0 ;  /* 0x00005000ffff99a7 */ /* 0x0007e20008300415 */
[----:B--2---:R-:W-:Y:S09]  /*4940*/  UPRMT UR4, UR45, 0x654, UR33 ;  /* 0x000006542d047896 */ /* 0x004ff20008000021 */
[----:B------:R-:W-:Y:S01]  /*4950*/  SYNCS.ARRIVE.TRANS64.RED.A1T0 RZ, [UR4], RZ ;  /* 0x000000ffffff79a7 */ /* 0x000fe20008100404 */
[----:B------:R-:W2:Y:S02]  /*4960*/  SYNCS.PHASECHK.TRANS64.TRYWAIT P0, [UR21+0x78], R4 ;  /* 0x00007804ff0075a7 */ /* 0x000ea40008001115 */
[----:B--23--:R-:W-:Y:S05]  /*4970*/  @!P0 BRA `(.L_x_83) ;  /* 0x0000005400688947 */ /* 0x00cfea0003800000 */
.L_x_167:
[----:B------:R-:W-:Y:S01]  /*4980*/  @!P1 IADD3 R2, P0, PT, R12, 0x580, RZ ;  /* 0x000005800c029810 */ /* 0x000fe20007f1e0ff */
[----:B------:R-:W-:Y:S01]  /*4990*/  VOTEU.ALL UP0, P1 ;  /* 0x0000000000ff7886 */ /* 0x000fe20000800000 */
[----:B------:R-:W-:Y:S01]  /*49a0*/  UMOV UR6, 0x0 ;  /* 0x0000000000067882 */ /* 0x000fe20000000000 */
[----:B------:R-:W-:Y:S01]  /*49b0*/  UMOV UR7, 0x10000000 ;  /* 0x1000000000077882 */ /* 0x000fe20000000000 */
[----:B------:R-:W-:Y:S01]  /*49c0*/  @!P1 R2UR UR5, R2 ;  /* 0x00000000020592ca */ /* 0x000fe200000e0000 */
[----:B--2---:R-:W-:Y:S01]  /*49d0*/  @!P1 IMAD.X R0, RZ, RZ, R13, P0 ;  /* 0x000000ffff009224 */ /* 0x004fe200000e060d */
[----:B------:R-:W-:Y:S02]  /*49e0*/  @!UP0 UIADD3 UR26, UPT, UPT, UR34, 0x40, URZ ;  /* 0x00000040221a8890 */ /* 0x000fe4000fffe0ff */
[----:B------:R-:W-:Y:S02]  /*49f0*/  @!UP0 UIADD3 UR24, UPT, UPT, UR21, 0x1200, URZ ;  /* 0x0000120015188890 */ /* 0x000fe4000fffe0ff */
[----:B------:R-:W-:Y:S01]  /*4a00*/  @!P1 R2UR UR4, R0 ;  /* 0x00000000000492ca */ /* 0x000fe200000e0000 */
[----:B------:R-:W-:Y:S01]  /*4a10*/  VOTEU.ALL UP0, P1 ;  /* 0x0000000000ff7886 */ /* 0x000fe20000800000 */
[----:B------:R-:W-:Y:S01]  /*4a20*/  UMOV UR27, UR35 ;  /* 0x00000023001b7c82 */ /* 0x000fe20008000000 */
[----:B------:R-:W-:Y:S01]  /*4a30*/  UMOV UR28, UR36 ;  /* 0x00000024001c7c82 */ /* 0x000fe20008000000 */
[----:B------:R-:W-:Y:S03]  /*4a40*/  @!P1 IMAD.MOV.U32 R0, RZ, RZ, 0x1000 ;  /* 0x00001000ff009424 */ /* 0x000fe600078e00ff */
        /* <DEDUP_REMOVED lines=11> */
.L_x_169:
[----:B------:R-:W-:Y:S01]  /*4b00*/  @!P1 IADD3 R2, P0, PT, R12, 0x580, RZ ;  /* 0x000005800c029810 */ /* 0x000fe20007f1e0ff */
[----:B------:R-:W-:Y:S01]  /*4b10*/  VOTEU.ALL UP0, P1 ;  /* 0x0000000000ff7886 */ /* 0x000fe20000800000 */
[----:B------:R-:W-:Y:S01]  /*4b20*/  UMOV UR6, 0x0 ;  /* 0x0000000000067882 */ /* 0x000fe20000000000 */
[----:B------:R-:W-:Y:S01]  /*4b30*/  UMOV UR7, 0x10000000 ;  /* 0x1000000000077882 */ /* 0x000fe20000000000 */
[----:B------:R-:W-:Y:S01]  /*4b40*/  @!P1 R2UR UR5, R2 ;  /* 0x00000000020592ca */ /* 0x000fe200000e0000 */
[----:B--2---:R-:W-:Y:S01]  /*4b50*/  @!P1 IMAD.X R0, RZ, RZ, R13, P0 ;  /* 0x000000ffff009224 */ /* 0x004fe200000e060d */
[----:B------:R-:W-:Y:S01]  /*4b60*/  @!UP0 UIADD3 UR18, UPT, UPT, UR34, 0x80, URZ ;  /* 0x0000008022128890 */ /* 0x000fe2000fffe0ff */
[----:B------:R-:W-:Y:S01]  /*4b70*/  VIADD R10, R10, 0x1 ;  /* 0x000000010a0a7836 */ /* 0x000fe20000000000 */
        /* <DEDUP_REMOVED lines=17> */
.L_x_171:
[----:B------:R-:W-:Y:S01]  /*4c90*/  @!P1 IADD3 R2, P0, PT, R12, 0x580, RZ ;  /* 0x000005800c029810 */ /* 0x000fe20007f1e0ff */
[----:B------:R-:W-:Y:S01]  /*4ca0*/  VOTEU.ALL UP0, P1 ;  /* 0x0000000000ff7886 */ /* 0x000fe20000800000 */
[----:B------:R-:W-:Y:S01]  /*4cb0*/  UMOV UR6, 0x0 ;  /* 0x0000000000067882 */ /* 0x000fe20000000000 */
[----:B------:R-:W-:Y:S01]  /*4cc0*/  UMOV UR7, 0x10000000 ;  /* 0x1000000000077882 */ /* 0x000fe20000000000 */
[----:B------:R-:W-:Y:S01]  /*4cd0*/  @!P1 R2UR UR5, R2 ;  /* 0x00000000020592ca */ /* 0x000fe200000e0000 */
[----:B--2---:R-:W-:Y:S01]  /*4ce0*/  @!P1 IMAD.X R0, RZ, RZ, R13, P0 ;  /* 0x000000ffff009224 */ /* 0x004fe200000e060d */
[----:B------:R-:W-:Y:S01]  /*4cf0*/  @!UP0 UIADD3 UR10, UPT, UPT, UR34, 0xc0, URZ ;  /* 0x000000c0220a8890 */ /* 0x000fe2000fffe0ff */
[----:B------:R-:W-:Y:S01]  /*4d00*/  R2UR UR18, R76 ;  /* 0x000000004c1272ca */ /* 0x000fe200000e0000 */
[----:B------:R-:W-:Y:S01]  /*4d10*/  @!UP0 UIADD3 UR8, UPT, UPT, UR21, 0x3200, URZ ;  /* 0x0000320015088890 */ /* 0x000fe2000fffe0ff */
[----:B------:R-:W-:Y:S01]  /*4d20*/  R2UR UR16, R77 ;  /* 0x000000004d1072ca */ /* 0x000fe200000e0000 */
[----:B------:R-:W-:Y:S01]  /*4d30*/  @!UP0 UIADD3 UR9, UPT, UPT, UR21, 0x68, URZ ;  /* 0x0000006815098890 */ /* 0x000fe2000fffe0ff */
[----:B------:R-:W-:Y:S01]  /*4d40*/  @!P1 R2UR UR4, R0 ;  /* 0x00000000000492ca */ /* 0x000fe200000e0000 */
[----:B------:R-:W-:Y:S01]  /*4d50*/  VOTEU.ALL UP0, P1 ;  /* 0x0000000000ff7886 */ /* 0x000fe20000800000 */
[----:B------:R-:W-:Y:S01]  /*4d60*/  UMOV UR11, UR35 ;  /* 0x00000023000b7c82 */ /* 0x000fe20008000000 */
[----:B------:R-:W-:Y:S01]  /*4d70*/  UMOV UR12, UR36 ;  /* 0x00000024000c7c82 */ /* 0x000fe20008000000 */
[C---:B------:R-:W-:Y:S01]  /*4d80*/  ISETP.NE.AND P0, PT, R10.reuse, 0x2, PT ;  /* 0x000000020a00780c */ /* 0x040fe20003f05270 */
[----:B------:R-:W-:Y:S01]  /*4d90*/  UMOV UR36, UR29 ;  /* 0x0000001d00247c82 */ /* 0x000fe20008000000 */
[----:B------:R-:W-:Y:S01]  /*4da0*/  IMAD.U32 R4, RZ, RZ, UR5 ;  /* 0x00000005ff047e24 */ /* 0x000fe2000f8e00ff */
[----:B------:R-:W-:Y:S01]  /*4db0*/  LOP3.LUT R11, R11, 0x1, RZ, 0x3c, !PT ;  /* 0x000000010b0b7812 */ /* 0x000fe200078e3cff */
[----:B------:R-:W-:Y:S01]  /*4dc0*/  UPLOP3.LUT UP4, UPT, UPT, UPT, UPT, 0x80, 0x8 ;  /* 0x000000000008789c */ /* 0x000fe20003f8f070 */
[----:B------:R-:W-:Y:S01]  /*4dd0*/  SEL R0, RZ, 0x1, P0 ;  /* 0x00000001ff007807 */ /* 0x000fe20000000000 */
[----:B------:R-:W-:Y:S01]  /*4de0*/  UIADD3 UR31, UPT, UPT, UR13, UR18, URZ ;  /* 0x000000120d1f7290 */ /* 0x000fe2000fffe0ff */
[----:B------:R-:W-:Y:S01]  /*4df0*/  SEL R10, R10, RZ, P0 ;  /* 0x000000ff0a0a7207 */ /* 0x000fe20000000000 */
[----:B------:R-:W-:Y:S01]  /*4e00*/  UIADD3 UR30, UPT, UPT, UR14, UR16, URZ ;  /* 0x000000100e1e7290 */ /* 0x000fe2000fffe0ff */
[----:B------:R-:W-:Y:S01]  /*4e10*/  IMAD.U32 R5, RZ, RZ, UR4 ;  /* 0x00000004ff057e24 */ /* 0x000fe2000f8e00ff */
[----:B------:R-:W-:Y:S02]  /*4e20*/  @!P1 R2UR UR4, R4 ;  /* 0x00000000040492ca */ /* 0x000fe400000e0000 */
[----:B------:R-:W-:Y:S02]  /*4e30*/  LOP3.LUT R9, R9, R0, RZ, 0x3c, !PT ;  /* 0x0000000009097212 */ /* 0x000fe400078e3cff */
[----:B------:R-:W-:Y:S11]  /*4e40*/  @!P1 R2UR UR5, R5 ;  /* 0x00000000050592ca */ /* 0x000ff600000e0000 */
[----:B------:R-:W-:Y:S02]  /*4e50*/  @!UPT UIADD3 URZ, UPT, UPT, URZ, URZ, URZ ;  /* 0x000000fffffff290 */ /* 0x000fe4000fffe0ff */
[----:B------:R2:W-:Y:S01]  /*4e60*/  @!UP0 UTMALDG.3D [UR8], [UR4], desc[UR6] ;  /* 0x00000608040085b4 */ /* 0x0005e20008011000 */
[----:B------:R2:W-:Y:S01]  /*4e70*/  @!P1 SYNCS.ARRIVE.TRANS64.RED.A0TR RZ, [UR21+0x68], R3 ;  /* 0x00006803ffff99a7 */ /* 0x0005e20008300415 */
[----:B------:R-:W-:Y:S01]  /*4e80*/  SYNCS.ARRIVE.TRANS64.RED.A1T0 RZ, [UR43], RZ ;  /* 0x000000ffffff79a7 */ /* 0x000fe2000810042b */
[----:B------:R-:W-:Y:S05]  /*4e90*/  BRA.U UP2, `(.L_x_86) ;  /* 0xfffffff1024c7547 */ /* 0x000fea000b83ffff */
[----:B------:R-:W-:-:S04]  /*4ea0*/  SHF.L.U32 R2, R11, 0x1f, RZ ;  /* 0x0000001f0b027819 */ /* 0x000fc800000006ff */
[----:B------:R-:W3:Y:S02]  /*4eb0*/  SYNCS.PHASECHK.TRANS64.TRYWAIT P0, [UR21+0x70], R2 ;  /* 0x00007002ff0075a7 */ /* 0x000ee40008001115 */
[----:B---3--:R-:W-:Y:S05]  /*4ec0*/  @!P0 BRA `(.L_x_87) ;  /* 0x00000050005c8947 */ /* 0x008fea0003800000 */
.L_x_173:
[----:B------:R-:W4:Y:S02]  /*4ed0*/  SYNCS.PHASECHK.TRANS64.TRYWAIT P0, [UR21+0x78], R2 ;  /* 0x00007802ff0075a7 */ /* 0x000f240008001115 */
[----:B----4-:R-:W-:Y:S05]  /*4ee0*/  @!P0 BRA `(.L_x_88) ;  /* 0x00000050006c8947 */ /* 0x010fea0003800000 */
.L_x_175:
[----:B------:R-:W4:Y:S02]  /*4ef0*/  SYNCS.PHASECHK.TRANS64.TRYWAIT P0, [UR21+0x80], R2 ;  /* 0x00008002ff0075a7 */ /* 0x000f240008001115 */
[----:B----4-:R-:W-:Y:S05]  /*4f00*/  @!P0 BRA `(.L_x_89) ;  /* 0x00000050007c8947 */ /* 0x010fea0003800000 */
.L_x_177:
[----:B---3--:R-:W-:-:S07]  /*4f10*/  MOV R0, UR21 ;  /* 0x0000001500007c02 */ /* 0x008fce0008000f00 */
.L_x_90:
[----:B---3--:R-:W-:-:S04]  /*4f20*/  SHF.L.U32 R2, R11, 0x1f, RZ ;  /* 0x0000001f0b027819 */ /* 0x008fc800000006ff */
[----:B------:R3:W4:Y:S03]  /*4f30*/  SYNCS.PHASECHK.TRANS64.TRYWAIT P0, [R0+URZ+0x88], R2 ;  /* 0x00008802000075a7 */ /* 0x00072600080011ff */
[----:B----4-:R-:W-:Y:S05]  /*4f40*/  @!P0 NANOSLEEP.SYNCS 0x989680 ;  /* 0x009896800000895d */ /* 0x010fea0003900000 */
[----:B------:R-:W4:Y:S02]  /*4f50*/  @!P0 SYNCS.PHASECHK.TRANS64 P0, [R0+URZ+0x88], R2 ;  /* 0x00008802000085a7 */ /* 0x000f2400080010ff */
[----:B-12-4-:R-:W-:Y:S05]  /*4f60*/  @P0 EXIT ;  /* 0x000000000000094d */ /* 0x016fea0003800000 */
[----:B------:R-:W-:Y:S05]  /*4f70*/  BRA `(.L_x_90) ;  /* 0xfffffffc00e87947 */ /* 0x000fea000383ffff */
.L_x_75:
[----:B------:R-:W-:-:S06]  /*4f80*/  UISETP.GE.AND UP0, UPT, UR18, 0x4, UPT ;  /* 0x000000041200788c */ /* 0x000fcc000bf06270 */
[----:B------:R-:W-:-:S13]  /*4f90*/  PLOP3.LUT P0, PT, PT, PT, UP0, 0x80, 0x8 ;  /* 0x000000000008781c */ /* 0x000fda0003f0f008 */
[----:B-1----:R-:W-:Y:S05]  /*4fa0*/  @!P0 EXIT ;  /* 0x000000000000894d */ /* 0x002fea0003800000 */
[----:B------:R-:W-:Y:S01]  /*4fb0*/  BAR.SYNC.DEFER_BLOCKING 0x6, 0xa0 ;  /* 0x0182800000007b1d */ /* 0x000fe20000010000 */
[C---:B------:R-:W-:Y:S01]  /*4fc0*/  IMAD.SHL.U32 R7, R85.reuse, 0x40, RZ ;  /* 0x0000004055077824 */ /* 0x040fe200078e00ff */
[C---:B------:R-:W-:Y:S01]  /*4fd0*/  LOP3.LUT R87, R85.reuse, 0x60, RZ, 0xc0, !PT ;  /* 0x0000006055577812 */ /* 0x040fe200078ec0ff */
[C---:B------:R-:W-:Y:S02]  /*4fe0*/  IMAD.SHL.U32 R4, R85.reuse, 0x20, RZ ;  /* 0x0000002055047824 */ /* 0x040fe400078e00ff */
[----:B------:R-:W-:Y:S02]  /*4ff0*/  HFMA2 R36, -RZ, RZ, 0, 0 ;  /* 0x00000000ff247431 */ /* 0x000fe400000001ff */
[----:B------:R-:W-:Y:S01]  /*5000*/  IMAD.SHL.U32 R5, R85, 0x8, RZ ;  /* 0x0000000855057824 */ /* 0x000fe200078e00ff */
[----:B------:R-:W-:Y:S01]  /*5010*/  UMOV UR44, 0x400 ;  /* 0x00000400002c7882 */ /* 0x000fe20000000000 */
[----:B------:R-:W1:Y:S01]  /*5020*/  LDC.64 R72, c[0x0][0x8b0] ;  /* 0x00022c00ff487b82 */ /* 0x000e620000000a00 */
[----:B------:R-:W-:Y:S01]  /*5030*/  ULEA UR44, UR45, UR44, 0x18 ;  /* 0x0000002c2d2c7291 */ /* 0x000fe2000f8ec0ff */
[----:B------:R-:W-:Y:S01]  /*5040*/  LOP3.LUT R6, R7, 0x180, RZ, 0xc0, !PT ;  /* 0x0000018007067812 */ /* 0x000fe200078ec0ff */
[C---:B------:R-:W-:Y:S01]  /*5050*/  IMAD.U32 R37, R85.reuse, 0x10000, RZ ;  /* 0x0001000055257824 */ /* 0x040fe200078e00ff */
[----:B------:R-:W-:Y:S01]  /*5060*/  LOP3.LUT R4, R4, 0xc00, RZ, 0xc0, !PT ;  /* 0x00000c0004047812 */ /* 0x000fe200078ec0ff */
[----:B------:R-:W-:Y:S01]  /*5070*/  UIADD3 UR4, UPT, UPT, UR44, 0x4200, URZ ;  /* 0x000042002c047890 */ /* 0x000fe2000fffe0ff */
[----:B------:R-:W-:Y:S01]  /*5080*/  LOP3.LUT R5, R6, 0x30, R5, 0xf8, !PT ;  /* 0x0000003006057812 */ /* 0x000fe200078ef805 */
[----:B------:R-:W-:Y:S01]  /*5090*/  IMAD.SHL.U32 R6, R85, 0x2, RZ ;  /* 0x0000000255067824 */ /* 0x000fe200078e00ff */
[----:B------:R-:W2:Y:S01]  /*50a0*/  LDC.64 R70, c[0x0][0x8a8] ;  /* 0x00022a00ff467b82 */ /* 0x000ea20000000a00 */
[----:B------:R-:W-:Y:S01]  /*50b0*/  LOP3.LUT R4, R4, 0x40, R7, 0xf8, !PT ;  /* 0x0000004004047812 */ /* 0x000fe200078ef807 */
[----:B------:R-:W-:Y:S01]  /*50c0*/  UIADD3 UR5, UPT, UPT, UR44, 0x200, URZ ;  /* 0x000002002c057890 */ /* 0x000fe2000fffe0ff */
[----:B------:R-:W-:Y:S01]  /*50d0*/  LOP3.LUT R37, R37, 0x600000, RZ, 0xc0, !PT ;  /* 0x0060000025257812 */ /* 0x000fe200078ec0ff */
[----:B------:R-:W-:Y:S01]  /*50e0*/  IMAD.MOV.U32 R84, RZ, RZ, RZ ;  /* 0x000000ffff547224 */ /* 0x000fe200078e00ff */
[----:B------:R-:W-:Y:S01]  /*50f0*/  LOP3.LUT R85, R85, 0x2, RZ, 0xc0, !PT ;  /* 0x0000000255557812 */ /* 0x000fe200078ec0ff */
[----:B------:R-:W-:Y:S01]  /*5100*/  IMAD.MOV.U32 R79, RZ, RZ, RZ ;  /* 0x000000ffff4f7224 */ /* 0x000fe200078e00ff */
[----:B------:R-:W-:-:S02]  /*5110*/  LOP3.LUT R5, R5, 0x20, R6, 0x78, !PT ;  /* 0x0000002005057812 */ /* 0x000fc400078e7806 */
[----:B------:R-:W-:Y:S01]  /*5120*/  CS2R R82, SRZ ;  /* 0x0000000000527805 */ /* 0x000fe2000001ff00 */
[----:B------:R-:W3:Y:S01]  /*5130*/  LDS R0, [UR44+0x150] ;  /* 0x0001502cff007984 */ /* 0x000ee20008000800 */
[----:B------:R-:W-:Y:S01]  /*5140*/  LOP3.LUT R4, R4, 0x200, R7, 0xf8, !PT ;  /* 0x0000020004047812 */ /* 0x000fe200078ef807 */
[----:B------:R-:W-:Y:S01]  /*5150*/  IMAD.U32 R88, RZ, RZ, UR5 ;  /* 0x00000005ff587e24 */ /* 0x000fe2000f8e00ff */
[----:B------:R-:W-:Y:S01]  /*5160*/  MOV R81, RZ ;  /* 0x000000ff00517202 */ /* 0x000fe20000000f00 */
[----:B------:R-:W-:Y:S01]  /*5170*/  IMAD.MOV R80, RZ, RZ, -R85 ;  /* 0x000000ffff507224 */ /* 0x000fe200078e0a55 */
[----:B------:R-:W-:Y:S01]  /*5180*/  LOP3.LUT R69, R4, R5, RZ, 0xfc, !PT ;  /* 0x0000000504457212 */ /* 0x000fe200078efcff */
[----:B------:R-:W-:Y:S01]  /*5190*/  IMAD.U32 R86, RZ, RZ, UR4 ;  /* 0x00000004ff567e24 */ /* 0x000fe2000f8e00ff */
[----:B------:R-:W4:Y:S01]  /*51a0*/  LDCU UR58, c[0x0][0x370] ;  /* 0x00006e00ff3a77ac */ /* 0x000f220008000800 */
[----:B------:R-:W1:Y:S01]  /*51b0*/  LDCU.64 UR62, c[0x0][0x348] ;  /* 0x00006900ff3e77ac */ /* 0x000e620008000a00 */
[----:B------:R-:W1:Y:S01]  /*51c0*/  LDCU UR43, c[0x0][0xb0c] ;  /* 0x00016180ff2b77ac */ /* 0x000e620008000800 */
[----:B------:R-:W1:Y:S01]  /*51d0*/  LDCU UR39, c[0x0][0xb30] ;  /* 0x00016600ff2777ac */ /* 0x000e620008000800 */
[----:B------:R-:W1:Y:S01]  /*51e0*/  LDCU.64 UR56, c[0x0][0x888] ;  /* 0x00011100ff3877ac */ /* 0x000e620008000a00 */
[----:B------:R-:W1:Y:S01]  /*51f0*/  LDCU.64 UR40, c[0x0][0xb28] ;  /* 0x00016500ff2877ac */ /* 0x000e620008000a00 */
[----:B------:R-:W1:Y:S01]  /*5200*/  LDCU.64 UR60, c[0x0][0x890] ;  /* 0x00011200ff3c77ac */ /* 0x000e620008000a00 */
[----:B------:R-:W1:Y:S01]  /*5210*/  LDCU.128 UR52, c[0x0][0xb10] ;  /* 0x00016200ff3477ac */ /* 0x000e620008000c00 */
[----:B------:R-:W1:Y:S02]  /*5220*/  LDCU UR47, c[0x0][0x374] ;  /* 0x00006e80ff2f77ac */ /* 0x000e640008000800 */
[----:B-1234-:R-:W-:-:S07]  /*5230*/  IMAD.IADD R37, R0, 0x1, R37 ;  /* 0x0000000100257824 */ /* 0x01efce00078e0225 */
.L_x_132:
[----:B------:R-:W-:Y:S02]  /*5240*/  LEA R3, R79, UR44, 0x3 ;  /* 0x0000002c4f037c11 */ /* 0x000fe4000f8e18ff */
[----:B------:R-:W-:Y:S02]  /*5250*/  SHF.L.U32 R0, R83, 0x1f, RZ ;  /* 0x0000001f53007819 */ /* 0x000fe400000006ff */
[----:B-1----:R-:W-:Y:S02]  /*5260*/  LEA R4, R79, UR44, 0x4 ;  /* 0x0000002c4f047c11 */ /* 0x002fe4000f8e20ff */
[----:B------:R-:W1:Y:S02]  /*5270*/  SYNCS.PHASECHK.TRANS64.TRYWAIT P0, [R3+URZ+0xa0], R0 ;  /* 0x0000a000030075a7 */ /* 0x000e6400080011ff */
[----:B-1----:R-:W-:Y:S05]  /*5280*/  @!P0 BRA `(.L_x_91) ;  /* 0x0000004c00b48947 */ /* 0x002fea0003800000 */
.L_x_178:
        /* <DEDUP_REMOVED lines=8> */
[----:B--2---:R-:W-:Y:S11]  /*5310*/  LOP3.LUT P0, RZ, R6, 0x1, RZ, 0xc0, !PT ;  /* 0x0000000106ff7812 */ /* 0x004ff6000780c0ff */
[----:B------:R-:W-:Y:S02]  /*5320*/  @!UPT UIADD3 URZ, UPT, UPT, URZ, URZ, URZ ;  /* 0x000000fffffff290 */ /* 0x000fe4000fffe0ff */
[----:B---3--:R-:W-:Y:S01]  /*5330*/  VOTEU.ANY UP1, P0 ;  /* 0x0000000000ff7886 */ /* 0x008fe20000020100 */
[----:B------:R-:W-:Y:S01]  /*5340*/  PLOP3.LUT P0, PT, PT, PT, UP1, 0x80, 0x8 ;  /* 0x000000000008781c */ /* 0x000fe20003f0f018 */
[----:B------:R-:W-:Y:S11]  /*5350*/  UP2UR UR46, UPR, URZ, 0x2 ;  /* 0x00000002ff2e7883 */ /* 0x000ff60008000000 */
[----:B------:R-:W-:Y:S01]  /*5360*/  @!UPT UIADD3 URZ, UPT, UPT, URZ, URZ, URZ ;  /* 0x000000fffffff290 */ /* 0x000fe2000fffe0ff */
[----:B-1----:R-:W-:Y:S02]  /*5370*/  @P0 SHF.R.U32.HI R0, RZ, 0x10, R5 ;  /* 0x00000010ff000819 */ /* 0x002fe40000011605 */
        /* <DEDUP_REMOVED lines=12> */
[----:B------:R-:W2:Y:S01]  /*5440*/  LDCU UR12, c[0x0][0xb20] ;  /* 0x00016400ff0c77ac */ /* 0x000ea20008000800 */
[----:B------:R-:W-:Y:S02]  /*5450*/  UIMAD.WIDE.U32 UR4, UR47, UR55, URZ ;  /* 0x000000372f0472a5 */ /* 0x000fe4000f8e00ff */
[----:B------:R-:W-:Y:S02]  /*5460*/  UIMAD.WIDE.U32 UR6, UR58, UR52, URZ ;  /* 0x000000343a0672a5 */ /* 0x000fe4000f8e00ff */
[----:B------:R-:W-:Y:S02]  /*5470*/  UISETP.NE.AND UP0, UPT, UR54, 0x1, UPT ;  /* 0x000000013600788c */ /* 0x000fe4000bf05270 */
[----:B------:R-:W-:Y:S02]  /*5480*/  UIMAD.WIDE.U32 UR8, UR37, UR55, URZ ;  /* 0x00000037250872a5 */ /* 0x000fe4000f8e00ff */
[----:B------:R-:W-:Y:S02]  /*5490*/  UIMAD.WIDE.U32 UR10, UR38, UR52, URZ ;  /* 0x00000034260a72a5 */ /* 0x000fe4000f8e00ff */
[----:B------:R-:W-:Y:S02]  /*54a0*/  UISETP.NE.AND UP1, UPT, UR43, 0x1, UPT ;  /* 0x000000012b00788c */ /* 0x000fe4000bf25270 */
[----:B------:R-:W-:Y:S01]  /*54b0*/  UISETP.NE.AND UP2, UPT, UR42, 0x1, UPT ;  /* 0x000000012a00788c */ /* 0x000fe2000bf45270 */
[----:B------:R-:W-:Y:S02]  /*54c0*/  UMOV UR4, UR5 ;  /* 0x0000000500047c82 */ /* 0x000fe40008000000 */
[----:B--2---:R-:W-:Y:S03]  /*54d0*/  USHF.R.U32.HI UR5, URZ, UR12, UR4 ;  /* 0x0000000cff057299 */ /* 0x004fe60008011604 */
[----:B------:R-:W-:Y:S02]  /*54e0*/  UMOV UR4, UR7 ;  /* 0x0000000700047c82 */ /* 0x000fe40008000000 */
[----:B------:R-:W-:Y:S02]  /*54f0*/  USHF.R.U32.HI UR7, URZ, UR53, UR4 ;  /* 0x00000035ff077299 */ /* 0x000fe40008011604 */
[----:B------:R-:W-:Y:S02]  /*5500*/  USEL UR4, UR47, UR5, !UP0 ;  /* 0x000000052f047287 */ /* 0x000fe4000c000000 */
[----:B------:R-:W-:Y:S01]  /*5510*/  USEL UR7, UR58, UR7, !UP1 ;  /* 0x000000073a077287 */ /* 0x000fe2000c800000 */
[----:B------:R-:W-:Y:S01]  /*5520*/  UMOV UR5, UR9 ;  /* 0x0000000900057c82 */ /* 0x000fe20008000000 */
[----:B------:R-:W-:Y:S02]  /*5530*/  UIMAD.WIDE.U32 UR8, UR4, UR40, URZ ;  /* 0x00000028040872a5 */ /* 0x000fe4000f8e00ff */
[----:B------:R-:W-:Y:S03]  /*5540*/  USHF.R.U32.HI UR6, URZ, UR12, UR5 ;  /* 0x0000000cff067299 */ /* 0x000fe60008011605 */
[----:B------:R-:W-:Y:S01]  /*5550*/  UMOV UR5, UR11 ;  /* 0x0000000b00057c82 */ /* 0x000fe20008000000 */
[----:B------:R-:W-:Y:S02]  /*5560*/  UIMAD.WIDE.U32 UR10, UR7, UR40, URZ ;  /* 0x00000028070a72a5 */ /* 0x000fe4000f8e00ff */
[----:B------:R-:W-:Y:S02]  /*5570*/  USHF.R.U32.HI UR12, URZ, UR53, UR5 ;  /* 0x00000035ff0c7299 */ /* 0x000fe40008011605 */
[----:B------:R-:W-:Y:S01]  /*5580*/  USEL UR6, UR37, UR6, !UP0 ;  /* 0x0000000625067287 */ /* 0x000fe2000c000000 */
[----:B------:R-:W-:Y:S02]  /*5590*/  UMOV UR5, UR9 ;  /* 0x0000000900057c82 */ /* 0x000fe40008000000 */
[----:B------:R-:W-:Y:S01]  /*55a0*/  UMOV UR10, UR11 ;  /* 0x0000000b000a7c82 */ /* 0x000fe20008000000 */
[----:B------:R-:W-:Y:S02]  /*55b0*/  @UP2 USHF.R.U32.HI UR4, URZ, UR41, UR5 ;  /* 0x00000029ff042299 */ /* 0x000fe40008011605 */
[----:B------:R-:W-:Y:S02]  /*55c0*/  @UP2 USHF.R.U32.HI UR7, URZ, UR41, UR10 ;  /* 0x00000029ff072299 */ /* 0x000fe4000801160a */
[----:B------:R-:W-:Y:S02]  /*55d0*/  UIMAD UR4, UR42, UR4, URZ ;  /* 0x000000042a0472a4 */ /* 0x000fe4000f8e02ff */
[----:B------:R-:W-:Y:S02]  /*55e0*/  UIMAD.WIDE.U32 UR10, UR6, UR40, URZ ;  /* 0x00000028060a72a5 */ /* 0x000fe4000f8e00ff */
[----:B------:R-:W-:Y:S02]  /*55f0*/  USEL UR5, UR38, UR12, !UP1 ;  /* 0x0000000c26057287 */ /* 0x000fe4000c800000 */
[----:B------:R-:W-:Y:S02]  /*5600*/  UIMAD UR8, UR42, UR7, URZ ;  /* 0x000000072a0872a4 */ /* 0x000fe4000f8e02ff */
[----:B------:R-:W-:Y:S03]  /*5610*/  UISETP.GE.AND UP0, UPT, UR6, UR4, UPT ;  /* 0x000000040600728c */ /* 0x000fe6000bf06270 */
[----:B------:R-:W-:Y:S01]  /*5620*/  UMOV UR4, UR11 ;  /* 0x0000000b00047c82 */ /* 0x000fe20008000000 */
[----:B------:R-:W-:Y:S02]  /*5630*/  UISETP.GE.OR UP0, UPT, UR5, UR8, UP0 ;  /* 0x000000080500728c */ /* 0x000fe40008706670 */
[----:B------:R-:W-:Y:S02]  /*5640*/  USHF.R.U32.HI UR4, URZ, UR41, UR4 ;  /* 0x00000029ff047299 */ /* 0x000fe40008011604 */
[----:B------:R-:W-:Y:S02]  /*5650*/  UIMAD.WIDE.U32 UR8, UR5, UR40, URZ ;  /* 0x00000028050872a5 */ /* 0x000fe4000f8e00ff */
[----:B------:R-:W-:Y:S02]  /*5660*/  USEL UR11, UR6, UR4, !UP2 ;  /* 0x00000004060b7287 */ /* 0x000fe4000d000000 */
[----:B------:R-:W-:Y:S02]  /*5670*/  UIADD3 UR8, UPT, UPT, -UR5, URZ, URZ ;  /* 0x000000ff05087290 */ /* 0x000fe4000fffe1ff */
[----:B------:R-:W-:Y:S01]  /*5680*/  UIADD3 UR10, UPT, UPT, -UR11, URZ, URZ ;  /* 0x000000ff0b0a7290 */ /* 0x000fe2000fffe1ff */
[----:B------:R-:W-:Y:S01]  /*5690*/  @!UP0 UMOV UR4, UR9 ;  /* 0x0000000900048c82 */ /* 0x000fe20008000000 */
[----:B------:R-:W-:Y:S02]  /*56a0*/  UIADD3 UR9, UPT, UPT, -UR6, URZ, URZ ;  /* 0x000000ff06097290 */ /* 0x000fe4000fffe1ff */
[----:B------:R-:W-:Y:S02]  /*56b0*/  @!UP0 USHF.R.U32.HI UR4, URZ, UR41, UR4 ;  /* 0x00000029ff048299 */ /* 0x000fe40008011604 */
[----:B------:R-:W-:Y:S02]  /*56c0*/  UIMAD UR10, UR42, UR10, UR6 ;  /* 0x0000000a2a0a72a4 */ /* 0x000fe4000f8e0206 */
[----:B------:R-:W-:Y:S04]  /*56d0*/  @!UP0 USEL UR4, UR5, UR4, !UP2 ;  /* 0x0000000405048287 */ /* 0x000fe8000d000000 */
[----:B------:R-:W-:Y:S02]  /*56e0*/  @!UP0 UIMAD UR10, UR7, UR10, UR4 ;  /* 0x0000000a070a82a4 */ /* 0x000fe4000f8e0204 */
[----:B------:R-:W-:Y:S02]  /*56f0*/  @!UP0 UIADD3 UR11, UPT, UPT, UR11, -UR4, URZ ;  /* 0x800000040b0b8290 */ /* 0x000fe4000fffe0ff */
[----:B------:R-:W-:Y:S02]  /*5700*/  UIMAD UR7, UR43, UR8, UR38 ;  /* 0x000000082b0772a4 */ /* 0x000fe4000f8e0226 */
[----:B------:R-:W-:Y:S02]  /*5710*/  @!UP0 UIMAD UR6, UR11, UR42, UR5 ;  /* 0x0000002a0b0682a4 */ /* 0x000fe4000f8e0205 */
[----:B------:R-:W-:Y:S01]  /*5720*/  UIMAD UR4, UR54, UR9, UR37 ;  /* 0x00000009360472a4 */ /* 0x000fe2000f8e0225 */
[----:B------:R-:W-:Y:S02]  /*5730*/  @!UP0 UMOV UR5, UR10 ;  /* 0x0000000a00058c82 */ /* 0x000fe40008000000 */
[----:B------:R-:W-:Y:S02]  /*5740*/  UIMAD UR38, UR5, UR43, UR7 ;  /* 0x0000002b052672a4 */ /* 0x000fe4000f8e0207 */
[----:B------:R-:W-:Y:S11]  /*5750*/  UIMAD UR37, UR6, UR54, UR4 ;  /* 0x00000036062572a4 */ /* 0x000ff6000f8e0204 */
[----:B------:R-:W-:Y:S01]  /*5760*/  @!UPT UIADD3 URZ, UPT, UPT, URZ, URZ, URZ ;  /* 0x000000fffffff290 */ /* 0x000fe2000fffe0ff */
.L_x_92:
[----:B------:R-:W-:Y:S01]  /*5770*/  UISETP.NE.AND UP0, UPT, UR39, 0x1, UPT ;  /* 0x000000012700788c */ /* 0x000fe2000bf05270 */
[----:B------:R-:W-:Y:S01]  /*5780*/  R2UR UR11, R88 ;  /* 0x00000000580b72ca */ /* 0x000fe200000e0000 */
[----:B------:R-:W-:Y:S01]  /*5790*/  USHF.L.U32 UR50, UR30, 0x6, URZ ;  /* 0x000000061e327899 */ /* 0x000fe200080006ff */
[----:B------:R-:W-:Y:S01]  /*57a0*/  IADD3 R79, PT, PT, R79, 0x1, RZ ;  /* 0x000000014f4f7810 */ /* 0x000fe20007ffe0ff */
[----:B------:R-:W-:Y:S07]  /*57b0*/  USHF.L.U32 UR49, UR31, 0x8, URZ ;  /* 0x000000081f317899 */ /* 0x000fee00080006ff */
[----:B------:R-:W2:Y:S01]  /*57c0*/  @!UP0 LDCU.128 UR12, c[0x0][0xb10] ;  /* 0x00016200ff0c87ac */ /* 0x000ea20008000c00 */
[----:B------:R-:W3:Y:S01]  /*57d0*/  @!UP0 LDCU UR5, c[0x0][0xb0c] ;  /* 0x00016180ff0587ac */ /* 0x000ee20008000800 */
[----:B------:R-:W4:Y:S01]  /*57e0*/  @!UP0 LDCU UR10, c[0x0][0xb20] ;  /* 0x00016400ff0a87ac */ /* 0x000f220008000800 */
[----:B--2---:R-:W-:Y:S02]  /*57f0*/  UIMAD.WIDE.U32 UR8, UR38, UR12, URZ ;  /* 0x0000000c260872a5 */ /* 0x004fe4000f8e00ff */
[----:B------:R-:W-:Y:S02]  /*5800*/  UIMAD.WIDE.U32 UR6, UR37, UR15, URZ ;  /* 0x0000000f250672a5 */ /* 0x000fe4000f8e00ff */
[----:B------:R-:W-:Y:S03]  /*5810*/  @!UP0 UISETP.NE.AND UP1, UPT, UR14, 0x1, UPT ;  /* 0x000000010e00888c */ /* 0x000fe6000bf25270 */
[----:B------:R-:W-:Y:S01]  /*5820*/  @!UP0 UMOV UR4, UR9 ;  /* 0x0000000900048c82 */ /* 0x000fe20008000000 */
[----:B---3--:R-:W-:Y:S02]  /*5830*/  @!UP0 UISETP.NE.AND UP2, UPT, UR5, 0x1, UPT ;  /* 0x000000010500888c */ /* 0x008fe4000bf45270 */
[----:B------:R-:W-:Y:S01]  /*5840*/  @!UP0 USHF.R.U32.HI UR4, URZ, UR13, UR4 ;  /* 0x0000000dff048299 */ /* 0x000fe20008011604 */
[----:B------:R-:W-:Y:S02]  /*5850*/  @!UP0 UMOV UR6, UR7 ;  /* 0x0000000700068c82 */ /* 0x000fe40008000000 */
[----:B----4-:R-:W-:Y:S02]  /*5860*/  @!UP0 USHF.R.U32.HI UR6, URZ, UR10, UR6 ;  /* 0x0000000aff068299 */ /* 0x010fe40008011606 */
[----:B------:R-:W-:Y:S02]  /*5870*/  @!UP0 USEL UR7, UR38, UR4, !UP2 ;  /* 0x0000000426078287 */ /* 0x000fe4000d000000 */
[----:B------:R-:W-:Y:S04]  /*5880*/  @!UP0 USEL UR6, UR37, UR6, !UP1 ;  /* 0x0000000625068287 */ /* 0x000fe8000c800000 */
[----:B------:R-:W-:Y:S02]  /*5890*/  @!UP0 UIADD3 UR4, UPT, UPT, -UR7, UR6, URZ ;  /* 0x0000000607048290 */ /* 0x000fe4000fffe1ff */
[----:B------:R-:W-:Y:S02]  /*58a0*/  @!UP0 UIADD3 UR6, UPT, UPT, UR7, -UR6, URZ ;  /* 0x8000000607068290 */ /* 0x000fe4000fffe0ff */
[----:B------:R-:W-:Y:S02]  /*58b0*/  @!UP0 UIMAD UR38, UR4, UR5, UR38 ;  /* 0x00000005042682a4 */ /* 0x000fe4000f8e0226 */
[----:B------:R-:W-:Y:S02]  /*58c0*/  @!UP0 UIMAD UR37, UR6, UR14, UR37 ;  /* 0x0000000e062582a4 */ /* 0x000fe4000f8e0225 */
[----:B------:R-:W-:Y:S09]  /*58d0*/  ULOP3.LUT UP0, URZ, UR11, 0x1b0, URZ, 0xc0, !UPT ;  /* 0x000001b00bff7892 */ /* 0x000ff2000f80c0ff */
[----:B------:R-:W-:Y:S05]  /*58e0*/  BRA.U !UP0, `(.L_x_93) ;  /* 0x0000000108407547 */ /* 0x000fea000b800000 */
[----:B------:R-:W2:Y:S01]  /*58f0*/  LDCU.64 UR8, c[0x4][0x88] ;  /* 0x01001100ff0877ac */ /* 0x000ea20008000a00 */
[----:B------:R-:W-:Y:S01]  /*5900*/  MOV R3, 0x0 ;  /* 0x0000000000037802 */ /* 0x000fe20000000f00 */
[----:B------:R-:W-:Y:S02]  /*5910*/  HFMA2 R12, -RZ, RZ, 0, 5.9604644775390625e-08 ;  /* 0x00000001ff0c7431 */ /* 0x000fe400000001ff */
[----:B------:R-:W-:Y:S02]  /*5920*/  IMAD.MOV.U32 R8, RZ, RZ, 0x70 ;  /* 0x00000070ff087424 */ /* 0x000fe400078e00ff */
[----:B------:R-:W-:Y:S01]  /*5930*/  IMAD.MOV.U32 R13, RZ, RZ, RZ ;  /* 0x000000ffff0d7224 */ /* 0x000fe200078e00ff */
[----:B------:R-:W3:Y:S01]  /*5940*/  LDCU.64 UR6, c[0x4][0x90] ;  /* 0x01001200ff0677ac */ /* 0x000ee20008000a00 */
[----:B------:R-:W4:Y:S01]  /*5950*/  LDC.64 R2, c[0x4][R3] ;  /* 0x0100000003027b82 */ /* 0x000f220000000a00 */
[----:B------:R-:W1:Y:S01]  /*5960*/  LDCU.64 UR4, c[0x4][0x8] ;  /* 0x01000100ff0477ac */ /* 0x000e620008000a00 */
[----:B--2---:R-:W-:Y:S01]  /*5970*/  MOV R5, UR9 ;  /* 0x0000000900057c02 */ /* 0x004fe20008000f00 */
[----:B------:R-:W-:Y:S01]  /*5980*/  IMAD.U32 R4, RZ, RZ, UR8 ;  /* 0x00000008ff047e24 */ /* 0x000fe2000f8e00ff */
[----:B---3--:R-:W-:Y:S01]  /*5990*/  MOV R7, UR7 ;  /* 0x0000000700077c02 */ /* 0x008fe20008000f00 */
[----:B------:R-:W-:Y:S01]  /*59a0*/  IMAD.U32 R6, RZ, RZ, UR6 ;  /* 0x00000006ff067e24 */ /* 0x000fe2000f8e00ff */
[----:B-1----:R-:W-:Y:S01]  /*59b0*/  MOV R11, UR5 ;  /* 0x00000005000b7c02 */ /* 0x002fe20008000f00 */
[----:B------:R-:W-:Y:S02]  /*59c0*/  IMAD.U32 R10, RZ, RZ, UR4 ;  /* 0x00000004ff0a7e24 */ /* 0x000fe4000f8e00ff */
[----:B------:R-:W-:Y:S07]  /*59d0*/  LEPC R20, `(.L_x_93) ;  /* 0x000000001014794e */ /* 0x000fee0000000000 */
[----:B----45:R-:W-:Y:S05]  /*59e0*/  CALL.ABS.NOINC R2 ;  /* 0x0000000002007343 */ /* 0x030fea0003c00000 */
.L_x_93:
[----:B------:R-:W-:Y:S01]  /*59f0*/  LOP3.LUT P0, RZ, R86, 0x1b0, RZ, 0xc0, !PT ;  /* 0x000001b056ff7812 */ /* 0x000fe2000780c0ff */
[----:B------:R-:W-:Y:S11]  /*5a00*/  BSSY.RECONVERGENT B6, `(.L_x_94) ;  /* 0x0000013000067945 */ /* 0x000ff60003800200 */
[----:B------:R-:W-:Y:S01]  /*5a10*/  @!UPT UIADD3 URZ, UPT, UPT, URZ, URZ, URZ ;  /* 0x000000fffffff290 */ /* 0x000fe2000fffe0ff */
[----:B------:R-:W-:Y:S05]  /*5a20*/  @!P0 BRA `(.L_x_95) ;  /* 0x0000000000408947 */ /* 0x000fea0003800000 */
        /* <DEDUP_REMOVED lines=16> */
.L_x_95:
[----:B------:R-:W-:Y:S05]  /*5b30*/  BSYNC.RECONVERGENT B6 ;  /* 0x0000000000067941 */ /* 0x000fea0003800200 */
.L_x_94:
[----:B------:R-:W-:Y:S01]  /*5b40*/  R2UR UR4, R78 ;  /* 0x000000004e0472ca */ /* 0x000fe200000e0000 */
[----:B------:R-:W-:Y:S01]  /*5b50*/  UISETP.NE.U32.AND UP0, UPT, UR60, URZ, UPT ;  /* 0x000000ff3c00728c */ /* 0x000fe2000bf05070 */
[----:B------:R-:W-:Y:S02]  /*5b60*/  ISETP.NE.U32.AND P4, PT, R72, RZ, PT ;  /* 0x000000ff4800720c */ /* 0x000fe40003f85070 */
[----:B------:R-:W-:Y:S01]  /*5b70*/  ISETP.NE.U32.AND P2, PT, RZ, UR56, PT ;  /* 0x00000038ff007c0c */ /* 0x000fe2000bf45070 */
[----:B------:R-:W-:Y:S01]  /*5b80*/  UISETP.NE.AND.EX UP1, UPT, UR61, URZ, UPT, UP0 ;  /* 0x000000ff3d00728c */ /* 0x000fe2000bf25300 */
[----:B------:R-:W-:Y:S01]  /*5b90*/  ISETP.NE.AND.EX P4, PT, R73, RZ, PT, P4 ;  /* 0x000000ff4900720c */ /* 0x000fe20003f85340 */
[----:B------:R-:W-:Y:S01]  /*5ba0*/  UPLOP3.LUT UP0, UPT, UPT, UPT, UPT, 0x40, 0x4 ;  /* 0x000000000004789c */ /* 0x000fe20003f0e870 */
[----:B------:R-:W-:Y:S05]  /*5bb0*/  ISETP.NE.AND.EX P2, PT, RZ, UR57, PT, P2 ;  /* 0x00000039ff007c0c */ /* 0x000fea000bf45320 */
[----:B------:R-:W-:Y:S06]  /*5bc0*/  UISETP.NE.AND UP2, UPT, UR4, URZ, UPT ;  /* 0x000000ff0400728c */ /* 0x000fec000bf45270 */
[----:B------:R-:W-:Y:S05]  /*5bd0*/  PLOP3.LUT P1, PT, PT, PT, UP2, 0x80, 0x8 ;  /* 0x000000000008781c */ /* 0x000fea0003f2f028 */
[----:B------:R-:W-:Y:S06]  /*5be0*/  @UP2 UPLOP3.LUT UP0, UPT, UPT, UPT, UP1, 0x80, 0x8 ;  /* 0x000000000008289c */ /* 0x000fec0003f0f010 */
[----:B------:R-:W-:Y:S01]  /*5bf0*/  PLOP3.LUT P0, PT, PT, PT, UP0, 0x80, 0x8 ;  /* 0x000000000008781c */ /* 0x000fe20003f0f008 */
[----:B------:R-:W-:Y:S01]  /*5c00*/  @!UPT UIADD3 URZ, UPT, UPT, URZ, URZ, URZ ;  /* 0x000000fffffff290 */ /* 0x000fe2000fffe0ff */
[----:B------:R-:W-:Y:S11]  /*5c10*/  BRA.U !UP1, `(.L_x_96) ;  /* 0x00000001093c7547 */ /* 0x000ff6000b800000 */
[----:B------:R-:W-:Y:S01]  /*5c20*/  UISETP.NE.U32.AND UP0, UPT, UR56, URZ, UPT ;  /* 0x000000ff3800728c */ /* 0x000fe2000bf05070 */
[----:B-1----:R-:W-:Y:S01]  /*5c30*/  HFMA2 R0, -RZ, RZ, 0, 5.9604644775390625e-08 ;  /* 0x00000001ff007431 */ /* 0x002fe200000001ff */
[----:B------:R-:W1:Y:S01]  /*5c40*/  LDCU.64 UR8, c[0x0][0x358] ;  /* 0x00006b00ff0877ac */ /* 0x000e620008000a00 */
[----:B------:R-:W-:Y:S01]  /*5c50*/  IMAD.MOV.U32 R74, RZ, RZ, 0x1 ;  /* 0x00000001ff4a7424 */ /* 0x000fe200078e00ff */
[----:B------:R-:W-:Y:S06]  /*5c60*/  UISETP.NE.AND.EX UP0, UPT, UR57, URZ, UPT, UP0 ;  /* 0x000000ff3900728c */ /* 0x000fec000bf05300 */
[----:B------:R-:W-:Y:S05]  /*5c70*/  PLOP3.LUT P3, PT, PT, PT, UP0, 0x80, 0x8 ;  /* 0x000000000008781c */ /* 0x000fea0003f6f008 */
[----:B------:R-:W2:Y:S01]  /*5c80*/  @UP0 LDCU.64 UR4, c[0x0][0x888] ;  /* 0x00011100ff0407ac */ /* 0x000ea20008000a00 */
[----:B------:R-:W-:Y:S07]  /*5c90*/  @UP0 UIMAD UR6, UR36, UR60, URZ ;  /* 0x0000003c240602a4 */ /* 0x000fee000f8e02ff */
[----:B------:R-:W-:Y:S01]  /*5ca0*/  @!P3 PRMT R74, R0, 0x7610, R74 ;  /* 0x00007610004ab816 */ /* 0x000fe2000000004a */
[----:B--2---:R-:W-:Y:S06]  /*5cb0*/  @UP0 UIMAD.WIDE UR4, UR6, 0x4, UR4 ;  /* 0x00000004060408a5 */ /* 0x004fec000f8e0204 */
[----:B-----5:R-:W-:Y:S01]  /*5cc0*/  IMAD.U32 R40, RZ, RZ, UR4 ;  /* 0x00000004ff287e24 */ /* 0x020fe2000f8e00ff */
[----:B------:R-:W-:Y:S04]  /*5cd0*/  MOV R41, UR5 ;  /* 0x0000000500297c02 */ /* 0x000fe80008000f00 */
[----:B------:R-:W2:Y:S01]  /*5ce0*/  @!UP0 LDCU UR4, c[0x0][0x880] ;  /* 0x00011000ff0487ac */ /* 0x000ea20008000800 */
[----:B-1----:R3:W5:Y:S02]  /*5cf0*/  @P3 LDG.E R40, desc[UR8][R40.64] ;  /* 0x0000000828283981 */ /* 0x002764000c1e1900 */
[----:B--23--:R-:W-:Y:S02]  /*5d00*/  @!P3 IMAD.U32 R40, RZ, RZ, UR4 ;  /* 0x00000004ff28be24 */ /* 0x00cfe4000f8e00ff */
.L_x_96:
[----:B------:R-:W-:Y:S05]  /*5d10*/  @!P4 BRA `(.L_x_97) ;  /* 0x000000000024c947 */ /* 0x000fea0003800000 */
[----:B------:R-:W-:Y:S01]  /*5d20*/  ISETP.NE.U32.AND P3, PT, R70, RZ, PT ;  /* 0x000000ff4600720c */ /* 0x000fe20003f65070 */
[----:B------:R-:W2:Y:S03]  /*5d30*/  LDCU.64 UR4, c[0x0][0x358] ;  /* 0x00006b00ff0477ac */ /* 0x000ea60008000a00 */
[----:B------:R-:W-:Y:S11]  /*5d40*/  ISETP.NE.AND.EX P3, PT, R71, RZ, PT, P3 ;  /* 0x000000ff4700720c */ /* 0x000ff60003f65330 */
[----:B------:R-:W-:Y:S02]  /*5d50*/  @!UPT UIADD3 URZ, UPT, UPT, URZ, URZ, URZ ;  /* 0x000000fffffff290 */ /* 0x000fe4000fffe0ff */
[----:B------:R-:W3:Y:S01]  /*5d60*/  @P3 LDC.64 R2, c[0x0][0x8a8] ;  /* 0x00022a00ff023b82 */ /* 0x000ee20000000a00 */
[----:B-1----:R-:W-:Y:S04]  /*5d70*/  @P3 IMAD R0, R72, UR36, RZ ;  /* 0x0000002448003c24 */ /* 0x002fe8000f8e02ff */
[----:B---3--:R-:W-:Y:S05]  /*5d80*/  @P3 IMAD.WIDE R2, R0, 0x4, R2 ;  /* 0x0000000400023825 */ /* 0x008fea00078e0202 */
[----:B--2--5:R2:W5:Y:S02]  /*5d90*/  @P3 LDG.E R38, desc[UR4][R2.64] ;  /* 0x0000000402263981 */ /* 0x024564000c1e1900 */
[----:B--2---:R-:W3:Y:S02]  /*5da0*/  @!P3 LDC R38, c[0x0][0x8a0] ;  /* 0x00022800ff26bb82 */ /* 0x004ee40000000800 */
.L_x_97:
[----:B-----5:R-:W-:Y:S01]  /*5db0*/  ISETP.NE.AND P4, PT, R40, RZ, PT ;  /* 0x000000ff2800720c */ /* 0x020fe20003f85270 */
[----:B------:R-:W-:Y:S01]  /*5dc0*/  BSSY B1, `(.L_x_98) ;  /* 0x0000042000017945 */ /* 0x000fe20003800000 */
[----:B------:R-:W-:Y:S01]  /*5dd0*/  SEL R5, RZ, 0xffffffff, P2 ;  /* 0xffffffffff057807 */ /* 0x000fe20001000000 */
[----:B------:R-:W-:Y:S01]  /*5de0*/  IMAD.MOV.U32 R53, RZ, RZ, 0x1 ;  /* 0x00000001ff357424 */ /* 0x000fe200078e00ff */
[----:B------:R-:W-:Y:S02]  /*5df0*/  LOP3.LUT P3, RZ, R74, 0xff, RZ, 0xc0, !PT ;  /* 0x000000ff4aff7812 */ /* 0x000fe4000786c0ff */
[----:B------:R-:W-:Y:S02]  /*5e00*/  CS2R R46, SRZ ;  /* 0x00000000002e7805 */ /* 0x000fe4000001ff00 */
[----:B-1----:R-:W-:Y:S02]  /*5e10*/  @P1 SEL R0, RZ, 0xffffffff, P4 ;  /* 0xffffffffff001807 */ /* 0x002fe40002000000 */
[----:B------:R-:W-:Y:S02]  /*5e20*/  CS2R R44, SRZ ;  /* 0x00000000002c7805 */ /* 0x000fe4000001ff00 */
[----:B------:R-:W-:Y:S02]  /*5e30*/  LEA R2, R82, UR44, 0x3 ;  /* 0x0000002c52027c11 */ /* 0x000fe4000f8e18ff */
[----:B------:R-:W-:Y:S02]  /*5e40*/  CS2R R50, SRZ ;  /* 0x0000000000327805 */ /* 0x000fe4000001ff00 */
[----:B------:R-:W-:Y:S02]  /*5e50*/  @P0 SEL R0, R5, R0, !P3 ;  /* 0x0000000005000207 */ /* 0x000fe40005800000 */
[----:B------:R-:W-:Y:S02]  /*5e60*/  CS2R R48, SRZ ;  /* 0x0000000000307805 */ /* 0x000fe4000001ff00 */
[----:B------:R-:W-:Y:S02]  /*5e70*/  LEA R52, R36, UR44, 0x3 ;  /* 0x0000002c24347c11 */ /* 0x000fe4000f8e18ff */
[----:B------:R-:W-:Y:S02]  /*5e80*/  @P1 LOP3.LUT R0, R0, 0x1, RZ, 0xc0, !PT ;  /* 0x0000000100001812 */ /* 0x000fe400078ec0ff */
[----:B------:R-:W-:Y:S02]  /*5e90*/  SHF.L.U32 R3, R84, 0x1f, RZ ;  /* 0x0000001f54037819 */ /* 0x000fe400000006ff */
[----:B------:R-:W-:Y:S02]  /*5ea0*/  ISETP.NE.U32.OR P6, PT, R0, 0x1, !P1 ;  /* 0x000000010000780c */ /* 0x000fe40004fc5470 */
[----:B------:R-:W-:Y:S02]  /*5eb0*/  PLOP3.LUT P2, PT, PT, PT, UP1, 0x80, 0x8 ;  /* 0x000000000008781c */ /* 0x000fe40003f4f018 */
[----:B------:R-:W-:Y:S02]  /*5ec0*/  LEA.HI R39, R36, R36, RZ, 0x1 ;  /* 0x0000002424277211 */ /* 0x000fe400078f08ff */
[----:B------:R-:W-:Y:S02]  /*5ed0*/  SEL R4, RZ, 0xffffffff, P4 ;  /* 0xffffffffff047807 */ /* 0x000fe40002000000 */
[----:B------:R-:W-:Y:S05]  /*5ee0*/  P2R R61, PR, RZ, 0x40 ;  /* 0x00000040ff3d7803 */ /* 0x000fea0000000000 */
[----:B------:R-:W-:Y:S02]  /*5ef0*/  @P6 SHF.L.U32 R0, R81, 0x1f, RZ ;  /* 0x0000001f51006819 */ /* 0x000fe400000006ff */
[----:B------:R-:W-:Y:S02]  /*5f00*/  @P2 SEL R4, R5, R4, !P3 ;  /* 0x0000000405042207 */ /* 0x000fe40005800000 */
[----:B------:R1:W2:Y:S02]  /*5f10*/  @P6 SYNCS.PHASECHK.TRANS64.TRYWAIT P1, [R2+URZ+0x50], R0 ;  /* 0x00005000020065a7 */ /* 0x0002a400080211ff */
[----:B------:R-:W-:Y:S04]  /*5f20*/  LOP3.LUT R4, R4, 0x1, RZ, 0xc0, !PT ;  /* 0x0000000104047812 */ /* 0x000fe800078ec0ff */
[----:B------:R-:W-:Y:S04]  /*5f30*/  ISETP.NE.U32.AND P5, PT, R4, 0x1, PT ;  /* 0x000000010400780c */ /* 0x000fe80003fa5070 */
[----:B------:R-:W-:Y:S01]  /*5f40*/  P2R R54, PR, RZ, 0x20 ;  /* 0x00000020ff367803 */ /* 0x000fe20000000000 */
[----:B------:R4:W3:Y:S01]  /*5f50*/  SYNCS.PHASECHK.TRANS64.TRYWAIT P0, [R52+URZ+0xc0], R3 ;  /* 0x0000c003340075a7 */ /* 0x0008e200080011ff */
[C---:B-1----:R-:W-:Y:S01]  /*5f60*/  IMAD.SHL.U32 R0, R39.reuse, 0x80, RZ ;  /* 0x0000008027007824 */ /* 0x042fe200078e00ff */
[----:B------:R-:W-:Y:S04]  /*5f70*/  LOP3.LUT R39, R39, 0xffe, RZ, 0xc0, !PT ;  /* 0x00000ffe27277812 */ /* 0x000fe800078ec0ff */
[----:B------:R-:W-:Y:S01]  /*5f80*/  LOP3.LUT R0, R0, 0xffffff00, RZ, 0xc0, !PT ;  /* 0xffffff0000007812 */ /* 0x000fe200078ec0ff */
[----:B------:R-:W-:Y:S04]  /*5f90*/  IMAD.IADD R39, R36, 0x1, -R39 ;  /* 0x0000000124277824 */ /* 0x000fe800078e0a27 */
[----:B------:R-:W-:Y:S04]  /*5fa0*/  IMAD.IADD R0, R37, 0x1, R0 ;  /* 0x0000000125007824 */ /* 0x000fe800078e0200 */
[----:B------:R-:W-:Y:S01]  /*5fb0*/  IMAD R39, R39, 0x100000, R0 ;  /* 0x0010000027277824 */ /* 0x000fe200078e0200 */
[----:B--2---:R-:W-:Y:S01]  /*5fc0*/  @P6 SEL R53, RZ, 0x1, !P1 ;  /* 0x00000001ff356807 */ /* 0x004fe20004800000 */
[----:B----4-:R-:W-:Y:S06]  /*5fd0*/  @!P6 BRA `(.L_x_99) ;  /* 0x000000000080e947 */ /* 0x010fec0003800000 */
[----:B------:R-:W-:Y:S01]  /*5fe0*/  @P5 IMAD R5, R82, 0x1000, R69 ;  /* 0x0000100052055824 */ /* 0x000fe200078e0245 */
[----:B------:R-:W-:Y:S01]  /*5ff0*/  ISETP.NE.AND P1, PT, R53, RZ, PT ;  /* 0x000000ff3500720c */ /* 0x000fe20003f25270 */
[----:B------:R-:W-:Y:S01]  /*6000*/  BSSY B0, `(.L_x_100) ;  /* 0x000000b000007945 */ /* 0x000fe20003800000 */
[----:B------:R-:W-:Y:S01]  /*6010*/  CS2R R50, SRZ ;  /* 0x0000000000327805 */ /* 0x000fe2000001ff00 */
[----:B------:R-:W-:Y:S01]  /*6020*/  @P5 VIADD R4, R5, UR44 ;  /* 0x0000002c05045c36 */ /* 0x000fe20008000000 */
[----:B------:R-:W-:Y:S02]  /*6030*/  CS2R R48, SRZ ;  /* 0x0000000000307805 */ /* 0x000fe4000001ff00 */
[----:B------:R-:W-:Y:S02]  /*6040*/  CS2R R46, SRZ ;  /* 0x00000000002e7805 */ /* 0x000fe4000001ff00 */
[----:B------:R-:W-:Y:S01]  /*6050*/  CS2R R44, SRZ ;  /* 0x00000000002c7805 */ /* 0x000fe2000001ff00 */
[----:B------:R-:W-:Y:S04]  /*6060*/  @P5 IMAD R4, R85, -0x10, R4 ;  /* 0xfffffff055045824 */ /* 0x000fe800078e0204 */
[----:B------:R-:W-:Y:S05]  /*6070*/  @P1 BRA `(.L_x_101) ;  /* 0x00000000000c1947 */ /* 0x000fea0003800000 */
[----:B------:R-:W-:Y:S04]  /*6080*/  SHF.L.U32 R0, R81, 0x1f, RZ ;  /* 0x0000001f51007819 */ /* 0x000fe800000006ff */
[----:B------:R-:W1:Y:S02]  /*6090*/  SYNCS.PHASECHK.TRANS64.TRYWAIT P1, [R2+URZ+0x50], R0 ;  /* 0x00005000020075a7 */ /* 0x000e6400080211ff */
[----:B-1----:R-:W-:Y:S05]  /*60a0*/  @!P1 BRA `(.L_x_102) ;  /* 0x0000004000409947 */ /* 0x002fea0003800000 */
.L_x_101:
[----:B------:R-:W-:Y:S05]  /*60b0*/  BSYNC B0 ;  /* 0x0000000000007941 */ /* 0x000fea0003800000 */
.L_x_100:
[----:B------:R-:W-:Y:S01]  /*60c0*/  ISETP.NE.AND P1, PT, R54, RZ, PT ;  /* 0x000000ff3600720c */ /* 0x000fe20003f25270 */
[----:B-1----:R-:W-:Y:S02]  /*60d0*/  VIADD R2, R2, 0x70 ;  /* 0x0000007002027836 */ /* 0x002fe40000000000 */
[----:B------:R-:W-:Y:S02]  /*60e0*/  IMAD.U32 R0, RZ, RZ, UR45 ;  /* 0x0000002dff007e24 */ /* 0x000fe4000f8e00ff */
[----:B------:R-:W-:Y:S03]  /*60f0*/  VIADD R82, R82, 0x1 ;  /* 0x0000000152527836 */ /* 0x000fe60000000000 */
[----:B------:R-:W-:Y:S05]  /*6100*/  PRMT R0, R0, 0x654, R2 ;  /* 0x0000065400007816 */ /* 0x000fea0000000002 */
[----:B------:R1:W2:Y:S04]  /*6110*/  @P1 LDS.128 R48, [R5+UR44+0x200] ;  /* 0x0002002c05301984 */ /* 0x0002a80008000c00 */
[----:B------:R1:W4:Y:S01]  /*6120*/  @P1 LDS.128 R44, [R4+0x210] ;  /* 0x00021000042c1984 */ /* 0x0003220000000c00 */
[C---:B------:R-:W-:Y:S01]  /*6130*/  ISETP.NE.AND P1, PT, R82.reuse, 0x4, PT ;  /* 0x000000045200780c */ /* 0x040fe20003f25270 */
[----:B------:R-:W-:Y:S01]  /*6140*/  @!PT LDS RZ, [RZ] ;  /* 0x00000000fffff984 */ /* 0x000fe20000000800 */
[----:B------:R-:W-:Y:S01]  /*6150*/  @!PT LDS RZ, [RZ] ;  /* 0x00000000fffff984 */ /* 0x000fe20000000800 */
[----:B------:R-:W-:Y:S01]  /*6160*/  @!PT LDS RZ, [RZ] ;  /* 0x00000000fffff984 */ /* 0x000fe20000000800 */
[----:B------:R-:W-:Y:S01]  /*6170*/  @!PT LDS RZ, [RZ] ;  /* 0x00000000fffff984 */ /* 0x000fe20000000800 */
[----:B------:R5:W-:Y:S06]  /*6180*/  MEMBAR.ALL.CTA ;  /* 0x0000000000007992 */ /* 0x000bec0000008000 */
[----:B-----5:R-:W5:Y:S01]  /*6190*/  FENCE.VIEW.ASYNC.S ;  /* 0x00000000000073c6 */ /* 0x020f620000000000 */
[----:B------:R-:W-:Y:S01]  /*61a0*/  SEL R82, R82, RZ, P1 ;  /* 0x000000ff52527207 */ /* 0x000fe20000800000 */
[----:B-----5:R5:W-:Y:S02]  /*61b0*/  SYNCS.ARRIVE.TRANS64.RED.A1T0 RZ, [R0+URZ], RZ ;  /* 0x000000ff00ff79a7 */ /* 0x020be400081004ff */
[----:B-----5:R-:W-:Y:S04]  /*61c0*/  SEL R0, RZ, 0x1, P1 ;  /* 0x00000001ff007807 */ /* 0x020fe80000800000 */
[----:B-12---:R-:W-:Y:S02]  /*61d0*/  LOP3.LUT R81, R81, R0, RZ, 0x3c, !PT ;  /* 0x0000000051517212 */ /* 0x006fe400078e3cff */
.L_x_99:
[----:B------:R-:W-:Y:S05]  /*61e0*/  BSYNC B1 ;  /* 0x0000000000017941 */ /* 0x000fea0003800000 */
.L_x_98:
[----:B------:R-:W-:Y:S04]  /*61f0*/  SHF.R.U32.HI R0, RZ, 0x15, R39 ;  /* 0x00000015ff007819 */ /* 0x000fe80000011627 */
[----:B------:R-:W-:Y:S01]  /*6200*/  LOP3.LUT P1, RZ, R0, 0x3, R75, 0x48, !PT ;  /* 0x0000000300ff7812 */ /* 0x000fe2000782484b */
[----:B------:R-:W-:Y:S01]  /*6210*/  @!UPT UIADD3 URZ, UPT, UPT, URZ, URZ, URZ ;  /* 0x000000fffffff290 */ /* 0x000fe2000fffe0ff */
[----:B---3--:R-:W-:Y:S11]  /*6220*/  @P0 BRA `(.L_x_103) ;  /* 0x0000000000080947 */ /* 0x008ff60003800000 */
[----:B------:R-:W1:Y:S02]  /*6230*/  SYNCS.PHASECHK.TRANS64.TRYWAIT P0, [R52+URZ+0xc0], R3 ;  /* 0x0000c003340075a7 */ /* 0x000e6400080011ff */
[----:B-1----:R-:W-:Y:S05]  /*6240*/  @!P0 BRA `(.L_x_104) ;  /* 0x0000003c00ec8947 */ /* 0x002fea0003800000 */
.L_x_103:
[----:B------:R-:W-:Y:S05]  /*6250*/  @!P1 BRA `(.L_x_105) ;  /* 0x0000000000409947 */ /* 0x000fea0003800000 */
[----:B------:R-:W2:Y:S01]  /*6260*/  LDCU.64 UR8, c[0x4][0x78] ;  /* 0x01000f00ff0877ac */ /* 0x000ea20008000a00 */
[----:B-1----:R-:W-:Y:S01]  /*6270*/  MOV R3, 0x0 ;  /* 0x0000000000037802 */ /* 0x002fe20000000f00 */
[----:B------:R-:W-:Y:S02]  /*6280*/  HFMA2 R12, -RZ, RZ, 0, 5.9604644775390625e-08 ;  /* 0x00000001ff0c7431 */ /* 0x000fe400000001ff */
[----:B------:R-:W-:Y:S02]  /*6290*/  IMAD.MOV.U32 R8, RZ, RZ, 0x192 ;  /* 0x00000192ff087424 */ /* 0x000fe400078e00ff */
[----:B------:R-:W-:Y:S01]  /*62a0*/  IMAD.MOV.U32 R13, RZ, RZ, RZ ;  /* 0x000000ffff0d7224 */ /* 0x000fe200078e00ff */
[----:B------:R-:W1:Y:S01]  /*62b0*/  LDCU.64 UR6, c[0x4][0x80] ;  /* 0x01001000ff0677ac */ /* 0x000e620008000a00 */
[----:B------:R-:W3:Y:S01]  /*62c0*/  LDC.64 R2, c[0x4][R3] ;  /* 0x0100000003027b82 */ /* 0x000ee20000000a00 */
[----:B------:R-:W5:Y:S01]  /*62d0*/  LDCU.64 UR4, c[0x4][0x18] ;  /* 0x01000300ff0477ac */ /* 0x000f620008000a00 */
[----:B--2---:R-:W-:Y:S01]  /*62e0*/  MOV R5, UR9 ;  /* 0x0000000900057c02 */ /* 0x004fe20008000f00 */
[----:B------:R-:W-:Y:S01]  /*62f0*/  IMAD.U32 R4, RZ, RZ, UR8 ;  /* 0x00000008ff047e24 */ /* 0x000fe2000f8e00ff */
[----:B-1----:R-:W-:Y:S01]  /*6300*/  MOV R7, UR7 ;  /* 0x0000000700077c02 */ /* 0x002fe20008000f00 */
[----:B------:R-:W-:Y:S01]  /*6310*/  IMAD.U32 R6, RZ, RZ, UR6 ;  /* 0x00000006ff067e24 */ /* 0x000fe2000f8e00ff */
[----:B-----5:R-:W-:Y:S01]  /*6320*/  MOV R11, UR5 ;  /* 0x00000005000b7c02 */ /* 0x020fe20008000f00 */
[----:B------:R-:W-:Y:S02]  /*6330*/  IMAD.U32 R10, RZ, RZ, UR4 ;  /* 0x00000004ff0a7e24 */ /* 0x000fe4000f8e00ff */
[----:B------:R-:W-:Y:S07]  /*6340*/  LEPC R20, `(.L_x_105) ;  /* 0x000000001014794e */ /* 0x000fee0000000000 */
[----:B---34-:R-:W-:Y:S05]  /*6350*/  CALL.ABS.NOINC R2 ;  /* 0x0000000002007343 */ /* 0x018fea0003c00000 */
.L_x_105:
[----:B------:R-:W-:Y:S05]  /*6360*/  WARPSYNC.ALL ;  /* 0x0000000000007948 */ /* 0x000fea0003800000 */
[----:B------:R-:W-:Y:S01]  /*6370*/  R2UR UR4, R39 ;  /* 0x00000000270472ca */ /* 0x000fe200000e0000 */
[----:B------:R-:W-:Y:S01]  /*6380*/  BSSY.RECONVERGENT B0, `(.L_x_106) ;  /* 0x00000a0000007945 */ /* 0x000fe20003800200 */
[C---:B------:R-:W-:Y:S02]  /*6390*/  SHF.L.U32 R2, R48.reuse, 0x10, RZ ;  /* 0x0000001030027819 */ /* 0x040fe400000006ff */
[C---:B-1----:R-:W-:Y:S02]  /*63a0*/  PRMT R3, R48.reuse, 0x8880, RZ ;  /* 0x0000888030037816 */ /* 0x042fe400000000ff */
[----:B------:R-:W-:Y:S02]  /*63b0*/  SHF.L.U32 R41, R48, 0x8, RZ ;  /* 0x0000000830297819 */ /* 0x000fe400000006ff */
[----:B------:R-:W-:Y:S02]  /*63c0*/  SHF.L.U32 R42, R49, 0x10, RZ ;  /* 0x00000010312a7819 */ /* 0x000fe400000006ff */
[----:B------:R-:W-:Y:S02]  /*63d0*/  IADD3 R60, PT, PT, R69, UR44, RZ ;  /* 0x0000002c453c7c10 */ /* 0x000fe4000fffe0ff */
[----:B------:R-:W-:Y:S01]  /*63e0*/  SHF.R.S32.HI R42, RZ, 0x18, R42 ;  /* 0x00000018ff2a7819 */ /* 0x000fe2000001142a */
[----:B------:R-:W-:Y:S01]  /*63f0*/  LDTM.16dp32bit_t0_t15.x32 R4, tmem[UR4] ;  /* 0x00000004000479ee */ /* 0x000fe20008a80000 */
[----:B------:R-:W1:Y:S01]  /*6400*/  LDTM.16dp32bit_t16_t31.x32 R4, tmem[UR4+0x20] ;  /* 0x00002004000479ee */ /* 0x000e620008aa0000 */
[----:B------:R-:W-:Y:S02]  /*6410*/  SHF.L.U32 R55, R80, 0x4, RZ ;  /* 0x0000000450377819 */ /* 0x000fe400000006ff */
[----:B------:R-:W-:Y:S02]  /*6420*/  ISETP.NE.AND P0, PT, R87, RZ, PT ;  /* 0x000000ff5700720c */ /* 0x000fe40003f05270 */
[----:B------:R-:W-:Y:S02]  /*6430*/  IADD3 R89, PT, PT, R60, R55, RZ ;  /* 0x000000373c597210 */ /* 0x000fe40007ffe0ff */
[----:B------:R-:W-:Y:S01]  /*6440*/  ISETP.NE.AND P6, PT, R61, RZ, PT ;  /* 0x000000ff3d00720c */ /* 0x000fe20003fc5270 */
[C---:B-1----:R-:W-:Y:S01]  /*6450*/  IMAD R0, R38.reuse, R4, RZ ;  /* 0x0000000426007224 */ /* 0x042fe200078e02ff */
[----:B------:R-:W-:Y:S01]  /*6460*/  SHF.R.S32.HI R4, RZ, 0x18, R2 ;  /* 0x00000018ff047819 */ /* 0x000fe20000011402 */
[C---:B------:R-:W-:Y:S01]  /*6470*/  IMAD R2, R38.reuse, R5, RZ ;  /* 0x0000000526027224 */ /* 0x040fe200078e02ff */
[----:B------:R-:W-:Y:S01]  /*6480*/  SHF.R.S32.HI R5, RZ, 0x18, R41 ;  /* 0x00000018ff057819 */ /* 0x000fe20000011429 */
[----:B------:R-:W-:Y:S01]  /*6490*/  IMAD R0, R3, R40, R0 ;  /* 0x0000002803007224 */ /* 0x000fe200078e0200 */
[----:B------:R-:W-:Y:S01]  /*64a0*/  PRMT R41, R49, 0x8880, RZ ;  /* 0x0000888031297816 */ /* 0x000fe200000000ff */
[----:B------:R-:W-:Y:S02]  /*64b0*/  IMAD R3, R38, R6, RZ ;  /* 0x0000000626037224 */ /* 0x000fe400078e02ff */
[-C--:B------:R-:W-:Y:S01]  /*64c0*/  IMAD R2, R4, R40.reuse, R2 ;  /* 0x0000002804027224 */ /* 0x080fe200078e0202 */
[----:B------:R-:W-:Y:S01]  /*64d0*/  SHF.R.S32.HI R4, RZ, 0x18, R48 ;  /* 0x00000018ff047819 */ /* 0x000fe20000011430 */
[----:B------:R-:W-:Y:S02]  /*64e0*/  IMAD R7, R38, R7, RZ ;  /* 0x0000000726077224 */ /* 0x000fe400078e02ff */
[-C--:B------:R-:W-:Y:S02]  /*64f0*/  IMAD R3, R5, R40.reuse, R3 ;  /* 0x0000002805037224 */ /* 0x080fe400078e0203 */
[----:B------:R-:W-:Y:S02]  /*6500*/  IMAD R7, R4, R40, R7 ;  /* 0x0000002804077224 */ /* 0x000fe400078e0207 */
[C---:B------:R-:W-:Y:S02]  /*6510*/  IMAD R6, R38.reuse, R11, RZ ;  /* 0x0000000b26067224 */ /* 0x040fe400078e02ff */
[C---:B------:R-:W-:Y:S01]  /*6520*/  IMAD R11, R38.reuse, R16, RZ ;  /* 0x00000010260b7224 */ /* 0x040fe200078e02ff */
[----:B------:R-:W-:Y:S01]  /*6530*/  I2IP.S8.S32.SAT R56, R7, R3, RZ ;  /* 0x0000000307387239 */ /* 0x000fe200000014ff */
[C---:B------:R-:W-:Y:S02]  /*6540*/  IMAD R16, R38.reuse, R21, RZ ;  /* 0x0000001526107224 */ /* 0x040fe400078e02ff */
[----:B------:R-:W-:Y:S01]  /*6550*/  IMAD R21, R38, R26, RZ ;  /* 0x0000001a26157224 */ /* 0x000fe200078e02ff */
[----:B------:R-:W-:Y:S01]  /*6560*/  I2IP.S8.S32.SAT R56, R2, R0, R56 ;  /* 0x0000000002387239 */ /* 0x000fe20000001438 */
[C---:B------:R-:W-:Y:S01]  /*6570*/  IMAD R26, R38.reuse, R31, RZ ;  /* 0x0000001f261a7224 */ /* 0x040fe200078e02ff */
[----:B------:R-:W-:Y:S01]  /*6580*/  SHF.R.S32.HI R2, RZ, 0x18, R49 ;  /* 0x00000018ff027819 */ /* 0x000fe20000011431 */
[C---:B------:R-:W-:Y:S02]  /*6590*/  IMAD R3, R38.reuse, R8, RZ ;  /* 0x0000000826037224 */ /* 0x040fe400078e02ff */
[----:B------:R-:W-:Y:S02]  /*65a0*/  IMAD.SHL.U32 R31, R49, 0x100, RZ ;  /* 0x00000100311f7824 */ /* 0x000fe400078e00ff */
[C---:B------:R-:W-:Y:S02]  /*65b0*/  IMAD R8, R38.reuse, R13, RZ ;  /* 0x0000000d26087224 */ /* 0x040fe400078e02ff */
[C---:B------:R-:W-:Y:S01]  /*65c0*/  IMAD R13, R38.reuse, R18, RZ ;  /* 0x00000012260d7224 */ /* 0x040fe200078e02ff */
[----:B------:R-:W-:Y:S01]  /*65d0*/  SHF.R.S32.HI R0, RZ, 0x18, R31 ;  /* 0x00000018ff007819 */ /* 0x000fe2000001141f */
[----:B------:R-:W-:Y:S01]  /*65e0*/  IMAD R18, R38, R23, RZ ;  /* 0x0000001726127224 */ /* 0x000fe200078e02ff */
[----:B------:R-:W-:Y:S01]  /*65f0*/  SHF.L.U32 R31, R50, 0x10, RZ ;  /* 0x00000010321f7819 */ /* 0x000fe200000006ff */
[C---:B------:R-:W-:Y:S02]  /*6600*/  IMAD R4, R38.reuse, R9, RZ ;  /* 0x0000000926047224 */ /* 0x040fe400078e02ff */
[C---:B------:R-:W-:Y:S01]  /*6610*/  IMAD R23, R38.reuse, R28, RZ ;  /* 0x0000001c26177224 */ /* 0x040fe200078e02ff */
[----:B------:R-:W-:Y:S01]  /*6620*/  SHF.R.S32.HI R31, RZ, 0x18, R31 ;  /* 0x00000018ff1f7819 */ /* 0x000fe2000001141f */
[C---:B------:R-:W-:Y:S02]  /*6630*/  IMAD R7, R38.reuse, R12, RZ ;  /* 0x0000000c26077224 */ /* 0x040fe400078e02ff */
[----:B------:R-:W-:Y:S01]  /*6640*/  IMAD R28, R38, R33, RZ ;  /* 0x00000021261c7224 */ /* 0x000fe200078e02ff */
[----:B------:R-:W-:Y:S01]  /*6650*/  PRMT R33, R50, 0x8880, RZ ;  /* 0x0000888032217816 */ /* 0x000fe200000000ff */
[----:B------:R-:W-:Y:S02]  /*6660*/  IMAD R3, R41, R40, R3 ;  /* 0x0000002829037224 */ /* 0x000fe400078e0203 */
[C---:B------:R-:W-:Y:S02]  /*6670*/  IMAD R12, R38.reuse, R17, RZ ;  /* 0x00000011260c7224 */ /* 0x040fe400078e02ff */
[C---:B------:R-:W-:Y:S02]  /*6680*/  IMAD R5, R38.reuse, R10, RZ ;  /* 0x0000000a26057224 */ /* 0x040fe400078e02ff */
[----:B------:R-:W-:Y:S02]  /*6690*/  IMAD R17, R38, R22, RZ ;  /* 0x0000001626117224 */ /* 0x000fe400078e02ff */
[----:B------:R-:W-:Y:S02]  /*66a0*/  IMAD R4, R42, R40, R4 ;  /* 0x000000282a047224 */ /* 0x000fe400078e0204 */
[C---:B------:R-:W-:Y:S02]  /*66b0*/  IMAD R22, R38.reuse, R27, RZ ;  /* 0x0000001b26167224 */ /* 0x040fe400078e02ff */
[----:B------:R-:W-:Y:S01]  /*66c0*/  IMAD R27, R38, R32, RZ ;  /* 0x00000020261b7224 */ /* 0x000fe200078e02ff */
[----:B------:R-:W-:Y:S01]  /*66d0*/  SHF.L.U32 R32, R50, 0x8, RZ ;  /* 0x0000000832207819 */ /* 0x000fe200000006ff */
[-C--:B------:R-:W-:Y:S02]  /*66e0*/  IMAD R5, R0, R40.reuse, R5 ;  /* 0x0000002800057224 */ /* 0x080fe400078e0205 */
[----:B------:R-:W-:Y:S01]  /*66f0*/  IMAD.MOV.U32 R0, RZ, RZ, R33 ;  /* 0x000000ffff007224 */ /* 0x000fe200078e0021 */
[----:B------:R-:W-:Y:S01]  /*6700*/  SHF.R.S32.HI R32, RZ, 0x18, R32 ;  /* 0x00000018ff207819 */ /* 0x000fe20000011420 */
[-C--:B------:R-:W-:Y:S01]  /*6710*/  IMAD R6, R2, R40.reuse, R6 ;  /* 0x0000002802067224 */ /* 0x080fe200078e0206 */
[----:B------:R-:W-:Y:S01]  /*6720*/  SHF.R.S32.HI R2, RZ, 0x18, R50 ;  /* 0x00000018ff027819 */ /* 0x000fe20000011432 */
[----:B------:R-:W-:Y:S01]  /*6730*/  IMAD R7, R0, R40, R7 ;  /* 0x0000002800077224 */ /* 0x000fe200078e0207 */
[----:B------:R-:W-:Y:S01]  /*6740*/  PRMT R0, R51, 0x8880, RZ ;  /* 0x0000888033007816 */ /* 0x000fe200000000ff */
[----:B------:R-:W-:Y:S01]  /*6750*/  IMAD R9, R38, R14, RZ ;  /* 0x0000000e26097224 */ /* 0x000fe200078e02ff */
[----:B------:R-:W-:Y:S01]  /*6760*/  I2IP.S8.S32.SAT R6, R6, R5, RZ ;  /* 0x0000000506067239 */ /* 0x000fe200000014ff */
[-C--:B------:R-:W-:Y:S01]  /*6770*/  IMAD R8, R31, R40.reuse, R8 ;  /* 0x000000281f087224 */ /* 0x080fe200078e0208 */
[C---:B------:R-:W-:Y:S01]  /*6780*/  SHF.L.U32 R31, R51.reuse, 0x8, RZ ;  /* 0x00000008331f7819 */ /* 0x040fe200000006ff */
[----:B------:R-:W-:Y:S01]  /*6790*/  IMAD R10, R38, R15, RZ ;  /* 0x0000000f260a7224 */ /* 0x000fe200078e02ff */
[----:B------:R-:W-:Y:S01]  /*67a0*/  I2IP.S8.S32.SAT R57, R4, R3, R6 ;  /* 0x0000000304397239 */ /* 0x000fe20000001406 */
[-C--:B------:R-:W-:Y:S01]  /*67b0*/  IMAD R9, R32, R40.reuse, R9 ;  /* 0x0000002820097224 */ /* 0x080fe200078e0209 */
[----:B------:R-:W-:Y:S01]  /*67c0*/  SHF.R.S32.HI R5, RZ, 0x18, R31 ;  /* 0x00000018ff057819 */ /* 0x000fe2000001141f */
[-C--:B------:R-:W-:Y:S01]  /*67d0*/  IMAD R10, R2, R40.reuse, R10 ;  /* 0x00000028020a7224 */ /* 0x080fe200078e020a */
[----:B------:R-:W-:Y:S01]  /*67e0*/  SHF.L.U32 R2, R51, 0x10, RZ ;  /* 0x0000001033027819 */ /* 0x000fe200000006ff */
[----:B------:R-:W-:Y:S01]  /*67f0*/  IMAD R11, R0, R40, R11 ;  /* 0x00000028000b7224 */ /* 0x000fe200078e020b */
[----:B------:R-:W-:Y:S01]  /*6800*/  SHF.R.S32.HI R0, RZ, 0x18, R51 ;  /* 0x00000018ff007819 */ /* 0x000fe20000011433 */
[C---:B------:R-:W-:Y:S01]  /*6810*/  IMAD R15, R38.reuse, R20, RZ ;  /* 0x00000014260f7224 */ /* 0x040fe200078e02ff */
[----:B------:R-:W-:Y:S01]  /*6820*/  SHF.R.S32.HI R2, RZ, 0x18, R2 ;  /* 0x00000018ff027819 */ /* 0x000fe20000011402 */
[C---:B------:R-:W-:Y:S01]  /*6830*/  IMAD R14, R38.reuse, R19, RZ ;  /* 0x00000013260e7224 */ /* 0x040fe200078e02ff */
[C---:B----4-:R-:W-:Y:S01]  /*6840*/  SHF.L.U32 R4, R45.reuse, 0x10, RZ ;  /* 0x000000102d047819 */ /* 0x050fe200000006ff */
[----:B------:R-:W-:Y:S01]  /*6850*/  IMAD R19, R38, R24, RZ ;  /* 0x0000001826137224 */ /* 0x000fe200078e02ff */
[----:B------:R-:W-:Y:S01]  /*6860*/  PRMT R3, R45, 0x8880, RZ ;  /* 0x000088802d037816 */ /* 0x000fe200000000ff */
[-C--:B------:R-:W-:Y:S01]  /*6870*/  IMAD R12, R2, R40.reuse, R12 ;  /* 0x00000028020c7224 */ /* 0x080fe200078e020c */
[----:B------:R-:W-:Y:S01]  /*6880*/  PRMT R2, R44, 0x8880, RZ ;  /* 0x000088802c027816 */ /* 0x000fe200000000ff */
[-C--:B------:R-:W-:Y:S01]  /*6890*/  IMAD R13, R5, R40.reuse, R13 ;  /* 0x00000028050d7224 */ /* 0x080fe200078e020d */
[----:B------:R-:W-:Y:S01]  /*68a0*/  SHF.R.S32.HI R4, RZ, 0x18, R4 ;  /* 0x00000018ff047819 */ /* 0x000fe20000011404 */
[----:B------:R-:W-:Y:S01]  /*68b0*/  IMAD R14, R0, R40, R14 ;  /* 0x00000028000e7224 */ /* 0x000fe200078e020e */
[----:B------:R-:W-:Y:S01]  /*68c0*/  MOV R0, R2 ;  /* 0x0000000200007202 */ /* 0x000fe20000000f00 */
[----:B------:R-:W-:Y:S01]  /*68d0*/  IMAD.U32 R5, R44, 0x10000, RZ ;  /* 0x000100002c057824 */ /* 0x000fe200078e00ff */
[----:B------:R-:W-:Y:S01]  /*68e0*/  I2IP.S8.S32.SAT R9, R10, R9, RZ ;  /* 0x000000090a097239 */ /* 0x000fe200000014ff */
[----:B------:R-:W-:Y:S01]  /*68f0*/  IMAD R20, R38, R25, RZ ;  /* 0x0000001926147224 */ /* 0x000fe200078e02ff */
[----:B------:R-:W-:Y:S01]  /*6900*/  I2IP.S8.S32.SAT R13, R14, R13, RZ ;  /* 0x0000000d0e0d7239 */ /* 0x000fe200000014ff */
[----:B------:R-:W-:Y:S01]  /*6910*/  IMAD R15, R0, R40, R15 ;  /* 0x00000028000f7224 */ /* 0x000fe200078e020f */
[----:B------:R-:W-:Y:S01]  /*6920*/  SHF.R.S32.HI R2, RZ, 0x18, R5 ;  /* 0x00000018ff027819 */ /* 0x000fe20000011405 */
[----:B------:R-:W-:Y:S01]  /*6930*/  IMAD R24, R38, R29, RZ ;  /* 0x0000001d26187224 */ /* 0x000fe200078e02ff */
[----:B------:R-:W-:Y:S01]  /*6940*/  SHF.L.U32 R0, R44, 0x8, RZ ;  /* 0x000000082c007819 */ /* 0x000fe200000006ff */
[----:B------:R-:W-:Y:S01]  /*6950*/  IMAD R25, R38, R30, RZ ;  /* 0x0000001e26197224 */ /* 0x000fe200078e02ff */
[----:B------:R-:W-:Y:S01]  /*6960*/  I2IP.S8.S32.SAT R58, R8, R7, R9 ;  /* 0x00000007083a7239 */ /* 0x000fe20000001409 */
[----:B------:R-:W-:Y:S01]  /*6970*/  IMAD R16, R2, R40, R16 ;  /* 0x0000002802107224 */ /* 0x000fe200078e0210 */
[----:B------:R-:W-:Y:S01]  /*6980*/  SHF.R.S32.HI R0, RZ, 0x18, R0 ;  /* 0x00000018ff007819 */ /* 0x000fe20000011400 */
[----:B------:R-:W-:Y:S01]  /*6990*/  IMAD R29, R38, R34, RZ ;  /* 0x00000022261d7224 */ /* 0x000fe200078e02ff */
[----:B------:R-:W-:Y:S01]  /*69a0*/  SHF.R.S32.HI R2, RZ, 0x18, R44 ;  /* 0x00000018ff027819 */ /* 0x000fe2000001142c */
[----:B------:R-:W-:Y:S01]  /*69b0*/  IMAD.SHL.U32 R5, R45, 0x100, RZ ;  /* 0x000001002d057824 */ /* 0x000fe200078e00ff */
[----:B------:R-:W-:Y:S01]  /*69c0*/  I2IP.S8.S32.SAT R59, R12, R11, R13 ;  /* 0x0000000b0c3b7239 */ /* 0x000fe2000000140d */
[-C--:B------:R-:W-:Y:S02]  /*69d0*/  IMAD R17, R0, R40.reuse, R17 ;  /* 0x0000002800117224 */ /* 0x080fe400078e0211 */
[-C--:B------:R-:W-:Y:S01]  /*69e0*/  IMAD R18, R2, R40.reuse, R18 ;  /* 0x0000002802127224 */ /* 0x080fe200078e0212 */
[----:B------:R-:W-:Y:S01]  /*69f0*/  SHF.R.S32.HI R0, RZ, 0x18, R5 ;  /* 0x00000018ff007819 */ /* 0x000fe20000011405 */
[-C--:B------:R-:W-:Y:S01]  /*6a00*/  IMAD R19, R3, R40.reuse, R19 ;  /* 0x0000002803137224 */ /* 0x080fe200078e0213 */
[----:B------:R-:W-:Y:S01]  /*6a10*/  SHF.R.S32.HI R2, RZ, 0x18, R45 ;  /* 0x00000018ff027819 */ /* 0x000fe2000001142d */
[-C--:B------:R-:W-:Y:S01]  /*6a20*/  IMAD R20, R4, R40.reuse, R20 ;  /* 0x0000002804147224 */ /* 0x080fe200078e0214 */
[----:B------:R-:W-:Y:S01]  /*6a30*/  SHF.L.U32 R4, R46, 0x10, RZ ;  /* 0x000000102e047819 */ /* 0x000fe200000006ff */
[-C--:B------:R-:W-:Y:S01]  /*6a40*/  IMAD R21, R0, R40.reuse, R21 ;  /* 0x0000002800157224 */ /* 0x080fe200078e0215 */
[C---:B------:R-:W-:Y:S01]  /*6a50*/  PRMT R0, R46.reuse, 0x8880, RZ ;  /* 0x000088802e007816 */ /* 0x040fe200000000ff */
[----:B------:R1:W-:Y:S01]  /*6a60*/  STS.128 [R69+UR44+0x4200], R56 ;  /* 0x0042003845007988 */ /* 0x0003e20008000c2c */
[----:B------:R-:W-:Y:S01]  /*6a70*/  SHF.L.U32 R3, R46, 0x8, RZ ;  /* 0x000000082e037819 */ /* 0x000fe200000006ff */
[-C--:B------:R-:W-:Y:S01]  /*6a80*/  IMAD R22, R2, R40.reuse, R22 ;  /* 0x0000002802167224 */ /* 0x080fe200078e0216 */
[----:B------:R-:W-:Y:S01]  /*6a90*/  SHF.R.S32.HI R2, RZ, 0x18, R4 ;  /* 0x00000018ff027819 */ /* 0x000fe20000011404 */
[-C--:B------:R-:W-:Y:S01]  /*6aa0*/  IMAD R23, R0, R40.reuse, R23 ;  /* 0x0000002800177224 */ /* 0x080fe200078e0217 */
[----:B------:R-:W-:Y:S01]  /*6ab0*/  SHF.R.S32.HI R3, RZ, 0x18, R3 ;  /* 0x00000018ff037819 */ /* 0x000fe20000011403 */
[----:B------:R-:W-:Y:S01]  /*6ac0*/  IMAD R30, R38, R35, RZ ;  /* 0x00000023261e7224 */ /* 0x000fe200078e02ff */
[----:B------:R-:W-:Y:S01]  /*6ad0*/  SHF.R.S32.HI R0, RZ, 0x18, R46 ;  /* 0x00000018ff007819 */ /* 0x000fe2000001142e */
[-C--:B------:R-:W-:Y:S01]  /*6ae0*/  IMAD R24, R2, R40.reuse, R24 ;  /* 0x0000002802187224 */ /* 0x080fe200078e0218 */
[----:B------:R-:W-:Y:S01]  /*6af0*/  PRMT R2, R47, 0x8880, RZ ;  /* 0x000088802f027816 */ /* 0x000fe200000000ff */
[-C--:B------:R-:W-:Y:S01]  /*6b00*/  IMAD R25, R3, R40.reuse, R25 ;  /* 0x0000002803197224 */ /* 0x080fe200078e0219 */
[C---:B------:R-:W-:Y:S01]  /*6b10*/  SHF.L.U32 R3, R47.reuse, 0x10, RZ ;  /* 0x000000102f037819 */ /* 0x040fe200000006ff */
[----:B------:R-:W-:Y:S01]  /*6b20*/  IMAD.SHL.U32 R4, R47, 0x100, RZ ;  /* 0x000001002f047824 */ /* 0x000fe200078e00ff */
[----:B------:R-:W-:Y:S01]  /*6b30*/  SHF.R.S32.HI R5, RZ, 0x18, R47 ;  /* 0x00000018ff057819 */ /* 0x000fe2000001142f */
[-C--:B------:R-:W-:Y:S01]  /*6b40*/  IMAD R26, R0, R40.reuse, R26 ;  /* 0x00000028001a7224 */ /* 0x080fe200078e021a */
[----:B------:R-:W-:Y:S01]  /*6b50*/  SHF.R.S32.HI R3, RZ, 0x18, R3 ;  /* 0x00000018ff037819 */ /* 0x000fe20000011403 */
[-C--:B------:R-:W-:Y:S01]  /*6b60*/  IMAD R27, R2, R40.reuse, R27 ;  /* 0x00000028021b7224 */ /* 0x080fe200078e021b */
[----:B------:R-:W-:Y:S02]  /*6b70*/  SHF.R.S32.HI R4, RZ, 0x18, R4 ;  /* 0x00000018ff047819 */ /* 0x000fe40000011404 */
[----:B------:R-:W-:Y:S01]  /*6b80*/  I2IP.S8.S32.SAT R17, R18, R17, RZ ;  /* 0x0000001112117239 */ /* 0x000fe200000014ff */
[-C--:B------:R-:W-:Y:S01]  /*6b90*/  IMAD R28, R3, R40.reuse, R28 ;  /* 0x00000028031c7224 */ /* 0x080fe200078e021c */
[----:B------:R-:W-:Y:S01]  /*6ba0*/  I2IP.S8.S32.SAT R21, R22, R21, RZ ;  /* 0x0000001516157239 */ /* 0x000fe200000014ff */
[-C--:B------:R-:W-:Y:S01]  /*6bb0*/  IMAD R29, R4, R40.reuse, R29 ;  /* 0x00000028041d7224 */ /* 0x080fe200078e021d */
[----:B------:R-:W-:Y:S01]  /*6bc0*/  I2IP.S8.S32.SAT R16, R16, R15, R17 ;  /* 0x0000000f10107239 */ /* 0x000fe20000001411 */
[----:B------:R-:W-:Y:S01]  /*6bd0*/  IMAD R30, R5, R40, R30 ;  /* 0x00000028051e7224 */ /* 0x000fe200078e021e */
[----:B------:R-:W-:Y:S02]  /*6be0*/  I2IP.S8.S32.SAT R17, R20, R19, R21 ;  /* 0x0000001314117239 */ /* 0x000fe40000001415 */
[----:B------:R-:W-:Y:S02]  /*6bf0*/  I2IP.S8.S32.SAT R18, R26, R25, RZ ;  /* 0x000000191a127239 */ /* 0x000fe400000014ff */
[----:B------:R-:W-:Y:S02]  /*6c00*/  I2IP.S8.S32.SAT R19, R30, R29, RZ ;  /* 0x0000001d1e137239 */ /* 0x000fe400000014ff */
[----:B------:R-:W-:Y:S02]  /*6c10*/  I2IP.S8.S32.SAT R18, R24, R23, R18 ;  /* 0x0000001718127239 */ /* 0x000fe40000001412 */
[----:B------:R-:W-:Y:S02]  /*6c20*/  I2IP.S8.S32.SAT R19, R28, R27, R19 ;  /* 0x0000001b1c137239 */ /* 0x000fe40000001413 */
[----:B------:R-:W-:Y:S02]  /*6c30*/  LEA R0, R82, UR44, 0x3 ;  /* 0x0000002c52007c11 */ /* 0x000fe4000f8e18ff */
[----:B------:R-:W-:Y:S01]  /*6c40*/  @P6 SHF.L.U32 R2, R81, 0x1f, RZ ;  /* 0x0000001f51026819 */ /* 0x000fe200000006ff */
[----:B------:R1:W-:Y:S01]  /*6c50*/  STS.128 [R89+0x4210], R16 ;  /* 0x0042101059007388 */ /* 0x0003e20000000c00 */
[----:B------:R-:W-:Y:S01]  /*6c60*/  @!PT LDS RZ, [RZ] ;  /* 0x00000000fffff984 */ /* 0x000fe20000000800 */
[----:B------:R-:W-:Y:S01]  /*6c70*/  @!PT LDS RZ, [RZ] ;  /* 0x00000000fffff984 */ /* 0x000fe20000000800 */
[----:B------:R-:W-:Y:S01]  /*6c80*/  @!PT LDS RZ, [RZ] ;  /* 0x00000000fffff984 */ /* 0x000fe20000000800 */
[----:B------:R-:W-:Y:S01]  /*6c90*/  @!PT LDS RZ, [RZ] ;  /* 0x00000000fffff984 */ /* 0x000fe20000000800 */
[----:B------:R2:W-:Y:S07]  /*6ca0*/  MEMBAR.ALL.CTA ;  /* 0x0000000000007992 */ /* 0x0005ee0000008000 */
[----:B--2---:R-:W2:Y:S02]  /*6cb0*/  FENCE.VIEW.ASYNC.S ;  /* 0x00000000000073c6 */ /* 0x004ea40000000000 */
[----:B--2---:R-:W-:Y:S06]  /*6cc0*/  BAR.SYNC.DEFER_BLOCKING 0x1, 0x80 ;  /* 0x0042000000007b1d */ /* 0x004fec0000010000 */
[----:B------:R-:W-:Y:S05]  /*6cd0*/  @P0 BRA `(.L_x_107) ;  /* 0x0000000000280947 */ /* 0x000fea0003800000 */
[----:B------:R-:W-:Y:S01]  /*6ce0*/  UIADD3 UR4, UPT, UPT, UR44, 0x4200, URZ ;  /* 0x000042002c047890 */ /* 0x000fe2000fffe0ff */
[----:B------:R-:W-:Y:S05]  /*6cf0*/  UMOV UR51, UR36 ;  /* 0x0000002400337c82 */ /* 0x000fea0008000000 */
[----:B------:R-:W-:Y:S01]  /*6d00*/  MOV R86, UR4 ;  /* 0x0000000400567c02 */ /* 0x000fe20008000f00 */
[----:B------:R-:W-:Y:S03]  /*6d10*/  UIADD3 UR4, UP0, UPT, UR62, 0x680, URZ ;  /* 0x000006803e047890 */ /* 0x000fe6000ff1e0ff */
[----:B------:R-:W-:Y:S01]  /*6d20*/  R2UR UR48, R86 ;  /* 0x00000000563072ca */ /* 0x000fe200000e0000 */
[----:B------:R-:W-:Y:S11]  /*6d30*/  UIADD3.X UR5, UPT, UPT, URZ, UR63, URZ, UP0, !UPT ;  /* 0x0000003fff057290 */ /* 0x000ff600087fe4ff */
[----:B------:R-:W-:Y:S01]  /*6d40*/  @!UPT UIADD3 URZ, UPT, UPT, URZ, URZ, URZ ;  /* 0x000000fffffff290 */ /* 0x000fe2000fffe0ff */
[----:B------:R2:W-:Y:S01]  /*6d50*/  UTMASTG.3D [UR48], [UR4] ;  /* 0x00000030040073b5 */ /* 0x0005e20008010000 */
[----:B------:R0:W-:Y:S01]  /*6d60*/  UTMACMDFLUSH ;  /* 0x00000000000079b7 */ /* 0x0001e20000000000 */
[----:B--2---:R-:W-:Y:S04]  /*6d70*/  DEPBAR.LE SB0, 0x1 ;  /* 0x000080400000791a */ /* 0x004fe80000000000 */
.L_x_107:
[----:B------:R-:W-:Y:S05]  /*6d80*/  BSYNC.RECONVERGENT B0 ;  /* 0x0000000000007941 */ /* 0x000fea0003800200 */
.L_x_106:
[----:B------:R-:W-:Y:S06]  /*6d90*/  BAR.SYNC.DEFER_BLOCKING 0x1, 0x80 ;  /* 0x0042000000007b1d */ /* 0x000fec0000010000 */
[----:B------:R-:W2:Y:S01]  /*6da0*/  @P6 SYNCS.PHASECHK.TRANS64.TRYWAIT P0, [R0+URZ+0x50], R2 ;  /* 0x00005002000065a7 */ /* 0x000ea200080011ff */
[----:B------:R-:W-:Y:S01]  /*6db0*/  BSSY B1, `(.L_x_108) ;  /* 0x000001f000017945 */ /* 0x000fe20003800000 */
[----:B--2---:R-:W-:Y:S03]  /*6dc0*/  @P6 SEL R53, RZ, 0x1, !P0 ;  /* 0x00000001ff356807 */ /* 0x004fe60004000000 */
[----:B------:R-:W-:Y:S05]  /*6dd0*/  @!P6 BRA `(.L_x_109) ;  /* 0x000000000070e947 */ /* 0x000fea0003800000 */
[----:B------:R-:W-:Y:S01]  /*6de0*/  ISETP.NE.AND P1, PT, R54, RZ, PT ;  /* 0x000000ff3600720c */ /* 0x000fe20003f25270 */
[----:B------:R-:W-:Y:S01]  /*6df0*/  BSSY B0, `(.L_x_110) ;  /* 0x0000008000007945 */ /* 0x000fe20003800000 */
[----:B------:R-:W-:Y:S11]  /*6e00*/  ISETP.NE.AND P0, PT, R53, RZ, PT ;  /* 0x000000ff3500720c */ /* 0x000ff60003f05270 */
[----:B------:R-:W-:Y:S04]  /*6e10*/  @P1 IMAD R4, R82, 0x1000, R60 ;  /* 0x0000100052041824 */ /* 0x000fe800078e023c */
[----:B------:R-:W-:Y:S01]  /*6e20*/  @P1 IMAD.IADD R3, R55, 0x1, R4 ;  /* 0x0000000137031824 */ /* 0x000fe200078e0204 */
[----:B------:R-:W-:Y:S06]  /*6e30*/  @P0 BRA `(.L_x_111) ;  /* 0x00000000000c0947 */ /* 0x000fec0003800000 */
[----:B------:R-:W-:Y:S04]  /*6e40*/  SHF.L.U32 R2, R81, 0x1f, RZ ;  /* 0x0000001f51027819 */ /* 0x000fe800000006ff */
[----:B------:R-:W2:Y:S02]  /*6e50*/  SYNCS.PHASECHK.TRANS64.TRYWAIT P0, [R0+URZ+0x50], R2 ;  /* 0x00005002000075a7 */ /* 0x000ea400080011ff */
[----:B--2---:R-:W-:Y:S05]  /*6e60*/  @!P0 BRA `(.L_x_112) ;  /* 0x0000003000f88947 */ /* 0x004fea0003800000 */
.L_x_111:
[----:B------:R-:W-:Y:S05]  /*6e70*/  BSYNC B0 ;  /* 0x0000000000007941 */ /* 0x000fea0003800000 */
.L_x_110:
[----:B------:R-:W-:Y:S01]  /*6e80*/  ISETP.NE.AND P0, PT, R54, RZ, PT ;  /* 0x000000ff3600720c */ /* 0x000fe20003f05270 */
[----:B--2---:R-:W-:Y:S02]  /*6e90*/  VIADD R2, R0, 0x70 ;  /* 0x0000007000027836 */ /* 0x004fe40000000000 */
[----:B------:R-:W-:Y:S02]  /*6ea0*/  IMAD.U32 R0, RZ, RZ, UR45 ;  /* 0x0000002dff007e24 */ /* 0x000fe4000f8e00ff */
[----:B------:R-:W-:Y:S03]  /*6eb0*/  VIADD R82, R82, 0x1 ;  /* 0x0000000152527836 */ /* 0x000fe60000000000 */
[----:B------:R-:W-:Y:S05]  /*6ec0*/  PRMT R0, R0, 0x654, R2 ;  /* 0x0000065400007816 */ /* 0x000fea0000000002 */
[----:B------:R2:W3:Y:S04]  /*6ed0*/  @P0 LDS.128 R48, [R4+0x200] ;  /* 0x0002000004300984 */ /* 0x0004e80000000c00 */
        /* <DEDUP_REMOVED lines=11> */
[----:B--23--:R-:W-:Y:S02]  /*6f90*/  LOP3.LUT R81, R81, R0, RZ, 0x3c, !PT ;  /* 0x0000000051517212 */ /* 0x00cfe400078e3cff */
.L_x_109:
[----:B------:R-:W-:Y:S05]  /*6fa0*/  BSYNC B1 ;  /* 0x0000000000017941 */ /* 0x000fea0003800000 */
.L_x_108:
[----:B------:R-:W-:Y:S05]  /*6fb0*/  VIADD R0, R39, 0x40 ;  /* 0x0000004027007836 */ /* 0x000fea0000000000 */
[----:B------:R-:W-:Y:S04]  /*6fc0*/  SHF.R.U32.HI R0, RZ, 0x15, R0 ;  /* 0x00000015ff007819 */ /* 0x000fe80000011600 */
[----:B------:R-:W-:Y:S11]  /*6fd0*/  LOP3.LUT P0, RZ, R0, 0x3, R75, 0x48, !PT ;  /* 0x0000000300ff7812 */ /* 0x000ff6000780484b */
[----:B------:R-:W-:Y:S02]  /*6fe0*/  @!UPT UIADD3 URZ, UPT, UPT, URZ, URZ, URZ ;  /* 0x000000fffffff290 */ /* 0x000fe4000fffe0ff */
[----:B------:R-:W-:Y:S05]  /*6ff0*/  @!P0 BRA `(.L_x_113) ;  /* 0x0000000000408947 */ /* 0x000fea0003800000 */
[----:B------:R-:W2:Y:S01]  /*7000*/  LDCU.64 UR8, c[0x4][0x78] ;  /* 0x01000f00ff0877ac */ /* 0x000ea20008000a00 */
[----:B------:R-:W-:Y:S01]  /*7010*/  MOV R3, 0x0 ;  /* 0x0000000000037802 */ /* 0x000fe20000000f00 */
[----:B------:R-:W-:Y:S02]  /*7020*/  HFMA2 R12, -RZ, RZ, 0, 5.9604644775390625e-08 ;  /* 0x00000001ff0c7431 */ /* 0x000fe400000001ff */
[----:B------:R-:W-:Y:S02]  /*7030*/  IMAD.MOV.U32 R8, RZ, RZ, 0x192 ;  /* 0x00000192ff087424 */ /* 0x000fe400078e00ff */
[----:B------:R-:W-:Y:S01]  /*7040*/  IMAD.MOV.U32 R13, RZ, RZ, RZ ;  /* 0x000000ffff0d7224 */ /* 0x000fe200078e00ff */
[----:B------:R-:W3:Y:S01]  /*7050*/  LDCU.64 UR6, c[0x4][0x80] ;  /* 0x01001000ff0677ac */ /* 0x000ee20008000a00 */
[----:B------:R-:W1:Y:S01]  /*7060*/  LDC.64 R2, c[0x4][R3] ;  /* 0x0100000003027b82 */ /* 0x000e620000000a00 */
[----:B------:R-:W5:Y:S01]  /*7070*/  LDCU.64 UR4, c[0x4][0x18] ;  /* 0x01000300ff0477ac */ /* 0x000f620008000a00 */
[----:B--2---:R-:W-:Y:S01]  /*7080*/  MOV R5, UR9 ;  /* 0x0000000900057c02 */ /* 0x004fe20008000f00 */
[----:B------:R-:W-:Y:S01]  /*7090*/  IMAD.U32 R4, RZ, RZ, UR8 ;  /* 0x00000008ff047e24 */ /* 0x000fe2000f8e00ff */
[----:B---3--:R-:W-:Y:S01]  /*70a0*/  MOV R7, UR7 ;  /* 0x0000000700077c02 */ /* 0x008fe20008000f00 */
[----:B------:R-:W-:Y:S01]  /*70b0*/  IMAD.U32 R6, RZ, RZ, UR6 ;  /* 0x00000006ff067e24 */ /* 0x000fe2000f8e00ff */
[----:B-----5:R-:W-:Y:S01]  /*70c0*/  MOV R11, UR5 ;  /* 0x00000005000b7c02 */ /* 0x020fe20008000f00 */
[----:B------:R-:W-:Y:S02]  /*70d0*/  IMAD.U32 R10, RZ, RZ, UR4 ;  /* 0x00000004ff0a7e24 */ /* 0x000fe4000f8e00ff */
[----:B------:R-:W-:Y:S07]  /*70e0*/  LEPC R20, `(.L_x_113) ;  /* 0x000000001014794e */ /* 0x000fee0000000000 */
[----:B-1--4-:R-:W-:Y:S05]  /*70f0*/  CALL.ABS.NOINC R2 ;  /* 0x0000000002007343 */ /* 0x012fea0003c00000 */
.L_x_113:
[C---:B------:R-:W-:Y:S01]  /*7100*/  SHF.L.U32 R2, R48.reuse, 0x10, RZ ;  /* 0x0000001030027819 */ /* 0x040fe200000006ff */
[----:B------:R-:W-:Y:S05]  /*7110*/  WARPSYNC.ALL ;  /* 0x0000000000007948 */ /* 0x000fea0003800000 */
[----:B------:R-:W-:Y:S01]  /*7120*/  R2UR UR4, R39 ;  /* 0x00000000270472ca */ /* 0x000fe200000e0000 */
[----:B------:R-:W-:Y:S01]  /*7130*/  BSSY.RECONVERGENT B0, `(.L_x_114) ;  /* 0x0000099000007945 */ /* 0x000fe20003800200 */
[C---:B------:R-:W-:Y:S02]  /*7140*/  PRMT R3, R48.reuse, 0x8880, RZ ;  /* 0x0000888030037816 */ /* 0x040fe400000000ff */
[----:B------:R-:W-:Y:S02]  /*7150*/  SHF.L.U32 R41, R48, 0x8, RZ ;  /* 0x0000000830297819 */ /* 0x000fe400000006ff */
[C---:B------:R-:W-:Y:S02]  /*7160*/  SHF.L.U32 R42, R49.reuse, 0x10, RZ ;  /* 0x00000010312a7819 */ /* 0x040fe400000006ff */
[----:B------:R-:W-:Y:S02]  /*7170*/  SHF.L.U32 R43, R49, 0x8, RZ ;  /* 0x00000008312b7819 */ /* 0x000fe400000006ff */
[----:B------:R-:W-:Y:S02]  /*7180*/  SHF.R.S32.HI R42, RZ, 0x18, R42 ;  /* 0x00000018ff2a7819 */ /* 0x000fe4000001142a */
[----:B------:R-:W-:Y:S01]  /*7190*/  SHF.R.S32.HI R43, RZ, 0x18, R43 ;  /* 0x00000018ff2b7819 */ /* 0x000fe2000001142b */
[----:B-1----:R-:W-:Y:S01]  /*71a0*/  LDTM.16dp32bit_t0_t15.x32 R4, tmem[UR4+0x40] ;  /* 0x00004004000479ee */ /* 0x002fe20008a80000 */
[----:B------:R-:W1:Y:S01]  /*71b0*/  LDTM.16dp32bit_t16_t31.x32 R4, tmem[UR4+0x60] ;  /* 0x00006004000479ee */ /* 0x000e620008aa0000 */
[----:B------:R-:W-:Y:S02]  /*71c0*/  ISETP.NE.AND P0, PT, R87, RZ, PT ;  /* 0x000000ff5700720c */ /* 0x000fe40003f05270 */
        /* <DEDUP_REMOVED lines=16> */
[----:B------:R-:W-:Y:S01]  /*72d0*/  IMAD R5, R38, R9, RZ ;  /* 0x0000000926057224 */ /* 0x000fe200078e02ff */
[----:B------:R-:W-:Y:S01]  /*72e0*/  PRMT R7, R50, 0x8880, RZ ;  /* 0x0000888032077816 */ /* 0x000fe200000000ff */
[----:B------:R-:W-:Y:S01]  /*72f0*/  IMAD R12, R38, R16, RZ ;  /* 0x00000010260c7224 */ /* 0x000fe200078e02ff */
[----:B------:R-:W-:Y:S01]  /*7300*/  I2IP.S8.S32.SAT R56, R2, R0, R56 ;  /* 0x0000000002387239 */ /* 0x000fe20000001438 */
[C---:B------:R-:W-:Y:S01]  /*7310*/  IMAD R9, R38.reuse, R13, RZ ;  /* 0x0000000d26097224 */ /* 0x040fe200078e02ff */
[----:B------:R-:W-:Y:S01]  /*7320*/  SHF.R.S32.HI R3, RZ, 0x18, R49 ;  /* 0x00000018ff037819 */ /* 0x000fe20000011431 */
[----:B------:R-:W-:Y:S01]  /*7330*/  IMAD R16, R38, R20, RZ ;  /* 0x0000001426107224 */ /* 0x000fe200078e02ff */
[----:B----4-:R-:W-:Y:S01]  /*7340*/  SHF.L.U32 R0, R44, 0x10, RZ ;  /* 0x000000102c007819 */ /* 0x010fe200000006ff */
[----:B------:R-:W-:Y:S01]  /*7350*/  IMAD R13, R38, R17, RZ ;  /* 0x00000011260d7224 */ /* 0x000fe200078e02ff */
[----:B------:R-:W-:Y:S01]  /*7360*/  SHF.L.U32 R2, R44, 0x8, RZ ;  /* 0x000000082c027819 */ /* 0x000fe200000006ff */
[C---:B------:R-:W-:Y:S01]  /*7370*/  IMAD R20, R38.reuse, R24, RZ ;  /* 0x0000001826147224 */ /* 0x040fe200078e02ff */
[----:B------:R-:W-:Y:S01]  /*7380*/  SHF.R.S32.HI R0, RZ, 0x18, R0 ;  /* 0x00000018ff007819 */ /* 0x000fe20000011400 */
[C---:B------:R-:W-:Y:S01]  /*7390*/  IMAD R17, R38.reuse, R21, RZ ;  /* 0x0000001526117224 */ /* 0x040fe200078e02ff */
[----:B------:R-:W-:Y:S01]  /*73a0*/  SHF.R.S32.HI R2, RZ, 0x18, R2 ;  /* 0x00000018ff027819 */ /* 0x000fe20000011402 */
[C---:B------:R-:W-:Y:S02]  /*73b0*/  IMAD R24, R38.reuse, R28, RZ ;  /* 0x0000001c26187224 */ /* 0x040fe400078e02ff */
[C---:B------:R-:W-:Y:S02]  /*73c0*/  IMAD R6, R38.reuse, R10, RZ ;  /* 0x0000000a26067224 */ /* 0x040fe400078e02ff */
[C---:B------:R-:W-:Y:S02]  /*73d0*/  IMAD R21, R38.reuse, R25, RZ ;  /* 0x0000001926157224 */ /* 0x040fe400078e02ff */
[----:B------:R-:W-:Y:S01]  /*73e0*/  IMAD R28, R38, R32, RZ ;  /* 0x00000020261c7224 */ /* 0x000fe200078e02ff */
[----:B------:R-:W-:Y:S01]  /*73f0*/  SHF.L.U32 R32, R50, 0x10, RZ ;  /* 0x0000001032207819 */ /* 0x000fe200000006ff */
[-C--:B------:R-:W-:Y:S02]  /*7400*/  IMAD R4, R41, R40.reuse, R4 ;  /* 0x0000002829047224 */ /* 0x080fe400078e0204 */
[----:B------:R-:W-:Y:S01]  /*7410*/  IMAD R25, R38, R29, RZ ;  /* 0x0000001d26197224 */ /* 0x000fe200078e02ff */
[----:B------:R-:W-:Y:S01]  /*7420*/  SHF.R.S32.HI R32, RZ, 0x18, R32 ;  /* 0x00000018ff207819 */ /* 0x000fe20000011420 */
[----:B------:R-:W-:Y:S02]  /*7430*/  IMAD R5, R42, R40, R5 ;  /* 0x000000282a057224 */ /* 0x000fe400078e0205 */
[----:B------:R-:W-:Y:S01]  /*7440*/  IMAD R29, R38, R33, RZ ;  /* 0x00000021261d7224 */ /* 0x000fe200078e02ff */
[----:B------:R-:W-:Y:S01]  /*7450*/  SHF.L.U32 R33, R50, 0x8, RZ ;  /* 0x0000000832217819 */ /* 0x000fe200000006ff */
[C---:B------:R-:W-:Y:S02]  /*7460*/  IMAD R11, R38.reuse, R11, RZ ;  /* 0x0000000b260b7224 */ /* 0x040fe400078e02ff */
[C---:B------:R-:W-:Y:S01]  /*7470*/  IMAD R10, R38.reuse, R14, RZ ;  /* 0x0000000e260a7224 */ /* 0x040fe200078e02ff */
[----:B------:R-:W-:Y:S01]  /*7480*/  SHF.R.S32.HI R33, RZ, 0x18, R33 ;  /* 0x00000018ff217819 */ /* 0x000fe20000011421 */
[----:B------:R-:W-:Y:S02]  /*7490*/  IMAD R6, R43, R40, R6 ;  /* 0x000000282b067224 */ /* 0x000fe400078e0206 */
[C---:B------:R-:W-:Y:S02]  /*74a0*/  IMAD R14, R38.reuse, R18, RZ ;  /* 0x00000012260e7224 */ /* 0x040fe400078e02ff */
[C---:B------:R-:W-:Y:S02]  /*74b0*/  IMAD R18, R38.reuse, R22, RZ ;  /* 0x0000001626127224 */ /* 0x040fe400078e02ff */
[----:B------:R-:W-:Y:S01]  /*74c0*/  IMAD R11, R3, R40, R11 ;  /* 0x00000028030b7224 */ /* 0x000fe200078e020b */
[----:B------:R-:W-:Y:S01]  /*74d0*/  PRMT R3, R51, 0x8880, RZ ;  /* 0x0000888033037816 */ /* 0x000fe200000000ff */
[C---:B------:R-:W-:Y:S02]  /*74e0*/  IMAD R22, R38.reuse, R26, RZ ;  /* 0x0000001a26167224 */ /* 0x040fe400078e02ff */
[C---:B------:R-:W-:Y:S01]  /*74f0*/  IMAD R26, R38.reuse, R30, RZ ;  /* 0x0000001e261a7224 */ /* 0x040fe200078e02ff */
[----:B------:R-:W-:Y:S01]  /*7500*/  I2IP.S8.S32.SAT R11, R11, R6, RZ ;  /* 0x000000060b0b7239 */ /* 0x000fe200000014ff */
[----:B------:R-:W-:Y:S01]  /*7510*/  IMAD R8, R7, R40, R8 ;  /* 0x0000002807087224 */ /* 0x000fe200078e0208 */
[----:B------:R-:W-:Y:S01]  /*7520*/  SHF.L.U32 R6, R51, 0x10, RZ ;  /* 0x0000001033067819 */ /* 0x000fe200000006ff */
[----:B------:R-:W-:Y:S01]  /*7530*/  IMAD R30, R38, R34, RZ ;  /* 0x00000022261e7224 */ /* 0x000fe200078e02ff */
[----:B------:R-:W-:Y:S01]  /*7540*/  SHF.R.S32.HI R34, RZ, 0x18, R50 ;  /* 0x00000018ff227819 */ /* 0x000fe20000011432 */
[----:B------:R-:W-:Y:S01]  /*7550*/  IMAD R9, R32, R40, R9 ;  /* 0x0000002820097224 */ /* 0x000fe200078e0209 */
[----:B------:R-:W-:Y:S01]  /*7560*/  SHF.R.S32.HI R6, RZ, 0x18, R6 ;  /* 0x00000018ff067819 */ /* 0x000fe20000011406 */
[----:B------:R-:W-:Y:S01]  /*7570*/  IMAD R15, R38, R15, RZ ;  /* 0x0000000f260f7224 */ /* 0x000fe200078e02ff */
[----:B------:R-:W-:Y:S01]  /*7580*/  I2IP.S8.S32.SAT R57, R5, R4, R11 ;  /* 0x0000000405397239 */ /* 0x000fe2000000140b */
[-C--:B------:R-:W-:Y:S01]  /*7590*/  IMAD R10, R33, R40.reuse, R10 ;  /* 0x00000028210a7224 */ /* 0x080fe200078e020a */
[----:B------:R-:W-:Y:S01]  /*75a0*/  SHF.L.U32 R5, R45, 0x10, RZ ;  /* 0x000000102d057819 */ /* 0x000fe200000006ff */
[----:B------:R-:W-:Y:S01]  /*75b0*/  IMAD.SHL.U32 R7, R51, 0x100, RZ ;  /* 0x0000010033077824 */ /* 0x000fe200078e00ff */
[----:B------:R-:W-:Y:S01]  /*75c0*/  PRMT R4, R45, 0x8880, RZ ;  /* 0x000088802d047816 */ /* 0x000fe200000000ff */
[-C--:B------:R-:W-:Y:S01]  /*75d0*/  IMAD R15, R34, R40.reuse, R15 ;  /* 0x00000028220f7224 */ /* 0x080fe200078e020f */
[----:B------:R-:W-:Y:S01]  /*75e0*/  SHF.R.S32.HI R5, RZ, 0x18, R5 ;  /* 0x00000018ff057819 */ /* 0x000fe20000011405 */
[-C--:B------:R-:W-:Y:S01]  /*75f0*/  IMAD R12, R3, R40.reuse, R12 ;  /* 0x00000028030c7224 */ /* 0x080fe200078e020c */
[----:B------:R-:W-:Y:S01]  /*7600*/  SHF.R.S32.HI R7, RZ, 0x18, R7 ;  /* 0x00000018ff077819 */ /* 0x000fe20000011407 */
[----:B------:R-:W-:Y:S01]  /*7610*/  IMAD R13, R6, R40, R13 ;  /* 0x00000028060d7224 */ /* 0x000fe200078e020d */
[----:B------:R-:W-:Y:S01]  /*7620*/  I2IP.S8.S32.SAT R15, R15, R10, RZ ;  /* 0x0000000a0f0f7239 */ /* 0x000fe200000014ff */
[----:B------:R-:W-:Y:S01]  /*7630*/  IMAD R19, R38, R19, RZ ;  /* 0x0000001326137224 */ /* 0x000fe200078e02ff */
[----:B------:R-:W-:Y:S01]  /*7640*/  SHF.R.S32.HI R10, RZ, 0x18, R51 ;  /* 0x00000018ff0a7819 */ /* 0x000fe20000011433 */
[----:B------:R-:W-:Y:S01]  /*7650*/  IMAD R14, R7, R40, R14 ;  /* 0x00000028070e7224 */ /* 0x000fe200078e020e */
[----:B------:R-:W-:Y:S01]  /*7660*/  PRMT R3, R44, 0x8880, RZ ;  /* 0x000088802c037816 */ /* 0x000fe200000000ff */
[----:B------:R-:W-:Y:S01]  /*7670*/  IMAD R23, R38, R23, RZ ;  /* 0x0000001726177224 */ /* 0x000fe200078e02ff */
[----:B------:R-:W-:Y:S01]  /*7680*/  I2IP.S8.S32.SAT R58, R9, R8, R15 ;  /* 0x00000008093a7239 */ /* 0x000fe2000000140f */
[-C--:B------:R-:W-:Y:S02]  /*7690*/  IMAD R19, R10, R40.reuse, R19 ;  /* 0x000000280a137224 */ /* 0x080fe400078e0213 */
[-C--:B------:R-:W-:Y:S01]  /*76a0*/  IMAD R16, R3, R40.reuse, R16 ;  /* 0x0000002803107224 */ /* 0x080fe200078e0210 */
[----:B------:R-:W-:Y:S01]  /*76b0*/  SHF.R.S32.HI R3, RZ, 0x18, R44 ;  /* 0x00000018ff037819 */ /* 0x000fe2000001142c */
[----:B------:R-:W-:Y:S01]  /*76c0*/  IMAD R17, R0, R40, R17 ;  /* 0x0000002800117224 */ /* 0x000fe200078e0211 */
[----:B------:R-:W-:Y:S01]  /*76d0*/  I2IP.S8.S32.SAT R14, R19, R14, RZ ;  /* 0x0000000e130e7239 */ /* 0x000fe200000014ff */
[----:B------:R-:W-:Y:S02]  /*76e0*/  IMAD.SHL.U32 R0, R45, 0x100, RZ ;  /* 0x000001002d007824 */ /* 0x000fe400078e00ff */
[-C--:B------:R-:W-:Y:S01]  /*76f0*/  IMAD R18, R2, R40.reuse, R18 ;  /* 0x0000002802127224 */ /* 0x080fe200078e0212 */
[----:B------:R-:W-:Y:S01]  /*7700*/  SHF.R.S32.HI R2, RZ, 0x18, R45 ;  /* 0x00000018ff027819 */ /* 0x000fe2000001142d */
[-C--:B------:R-:W-:Y:S01]  /*7710*/  IMAD R23, R3, R40.reuse, R23 ;  /* 0x0000002803177224 */ /* 0x080fe200078e0217 */
[----:B------:R-:W-:Y:S01]  /*7720*/  SHF.R.S32.HI R0, RZ, 0x18, R0 ;  /* 0x00000018ff007819 */ /* 0x000fe20000011400 */
[-C--:B------:R-:W-:Y:S01]  /*7730*/  IMAD R20, R4, R40.reuse, R20 ;  /* 0x0000002804147224 */ /* 0x080fe200078e0214 */
[C---:B------:R-:W-:Y:S01]  /*7740*/  SHF.L.U32 R4, R46.reuse, 0x10, RZ ;  /* 0x000000102e047819 */ /* 0x040fe200000006ff */
[-C--:B------:R-:W-:Y:S01]  /*7750*/  IMAD R21, R5, R40.reuse, R21 ;  /* 0x0000002805157224 */ /* 0x080fe200078e0215 */
[----:B------:R-:W-:Y:S01]  /*7760*/  PRMT R3, R46, 0x8880, RZ ;  /* 0x000088802e037816 */ /* 0x000fe200000000ff */
[----:B------:R-:W-:Y:S01]  /*7770*/  IMAD R27, R38, R27, RZ ;  /* 0x0000001b261b7224 */ /* 0x000fe200078e02ff */
[----:B------:R-:W-:Y:S01]  /*7780*/  SHF.L.U32 R5, R46, 0x8, RZ ;  /* 0x000000082e057819 */ /* 0x000fe200000006ff */
[-C--:B------:R-:W-:Y:S01]  /*7790*/  IMAD R22, R0, R40.reuse, R22 ;  /* 0x0000002800167224 */ /* 0x080fe200078e0216 */
[----:B------:R-:W-:Y:S01]  /*77a0*/  SHF.R.S32.HI R4, RZ, 0x18, R4 ;  /* 0x00000018ff047819 */ /* 0x000fe20000011404 */
[-C--:B------:R-:W-:Y:S01]  /*77b0*/  IMAD R27, R2, R40.reuse, R27 ;  /* 0x00000028021b7224 */ /* 0x080fe200078e021b */
[----:B------:R-:W-:Y:S01]  /*77c0*/  SHF.R.S32.HI R5, RZ, 0x18, R5 ;  /* 0x00000018ff057819 */ /* 0x000fe20000011405 */
[-C--:B------:R-:W-:Y:S01]  /*77d0*/  IMAD R24, R3, R40.reuse, R24 ;  /* 0x0000002803187224 */ /* 0x080fe200078e0218 */
[C---:B------:R-:W-:Y:S01]  /*77e0*/  SHF.L.U32 R3, R47.reuse, 0x10, RZ ;  /* 0x000000102f037819 */ /* 0x040fe200000006ff */
[-C--:B------:R-:W-:Y:S01]  /*77f0*/  IMAD R25, R4, R40.reuse, R25 ;  /* 0x0000002804197224 */ /* 0x080fe200078e0219 */
[----:B------:R-:W-:Y:S01]  /*7800*/  SHF.R.S32.HI R0, RZ, 0x18, R46 ;  /* 0x00000018ff007819 */ /* 0x000fe2000001142e */
[----:B------:R-:W-:Y:S01]  /*7810*/  IMAD R31, R38, R31, RZ ;  /* 0x0000001f261f7224 */ /* 0x000fe200078e02ff */
[----:B------:R-:W-:Y:S01]  /*7820*/  PRMT R2, R47, 0x8880, RZ ;  /* 0x000088802f027816 */ /* 0x000fe200000000ff */
[-C--:B------:R-:W-:Y:S01]  /*7830*/  IMAD R26, R5, R40.reuse, R26 ;  /* 0x00000028051a7224 */ /* 0x080fe200078e021a */
[----:B------:R-:W-:Y:S01]  /*7840*/  SHF.L.U32 R4, R47, 0x8, RZ ;  /* 0x000000082f047819 */ /* 0x000fe200000006ff */
[-C--:B------:R-:W-:Y:S01]  /*7850*/  IMAD R31, R0, R40.reuse, R31 ;  /* 0x00000028001f7224 */ /* 0x080fe200078e021f */
[----:B------:R-:W-:Y:S01]  /*7860*/  SHF.R.S32.HI R3, RZ, 0x18, R3 ;  /* 0x00000018ff037819 */ /* 0x000fe20000011403 */
[-C--:B------:R-:W-:Y:S01]  /*7870*/  IMAD R28, R2, R40.reuse, R28 ;  /* 0x00000028021c7224 */ /* 0x080fe200078e021c */
[----:B------:R-:W-:Y:S01]  /*7880*/  SHF.R.S32.HI R4, RZ, 0x18, R4 ;  /* 0x00000018ff047819 */ /* 0x000fe20000011404 */
[----:B------:R-:W-:Y:S01]  /*7890*/  IMAD R35, R38, R35, RZ ;  /* 0x0000002326237224 */ /* 0x000fe200078e02ff */
[----:B------:R-:W-:Y:S01]  /*78a0*/  SHF.R.S32.HI R5, RZ, 0x18, R47 ;  /* 0x00000018ff057819 */ /* 0x000fe2000001142f */
[----:B------:R-:W-:Y:S01]  /*78b0*/  IMAD R29, R3, R40, R29 ;  /* 0x00000028031d7224 */ /* 0x000fe200078e021d */
[----:B------:R-:W-:Y:S01]  /*78c0*/  I2IP.S8.S32.SAT R59, R13, R12, R14 ;  /* 0x0000000c0d3b7239 */ /* 0x000fe2000000140e */
[----:B------:R-:W-:Y:S01]  /*78d0*/  IMAD R30, R4, R40, R30 ;  /* 0x00000028041e7224 */ /* 0x000fe200078e021e */
[----:B------:R-:W-:Y:S01]  /*78e0*/  I2IP.S8.S32.SAT R18, R23, R18, RZ ;  /* 0x0000001217127239 */ /* 0x000fe200000014ff */
[----:B------:R-:W-:Y:S01]  /*78f0*/  IMAD R35, R5, R40, R35 ;  /* 0x0000002805237224 */ /* 0x000fe200078e0223 */
[----:B------:R-:W-:Y:S01]  /*7900*/  I2IP.S8.S32.SAT R22, R27, R22, RZ ;  /* 0x000000161b167239 */ /* 0x000fe200000014ff */
[----:B------:R1:W-:Y:S01]  /*7910*/  STS.128 [R69+UR44+0x5200], R56 ;  /* 0x0052003845007988 */ /* 0x0003e20008000c2c */
[----:B------:R-:W-:Y:S02]  /*7920*/  I2IP.S8.S32.SAT R26, R31, R26, RZ ;  /* 0x0000001a1f1a7239 */ /* 0x000fe400000014ff */
[----:B------:R-:W-:Y:S02]  /*7930*/  I2IP.S8.S32.SAT R19, R35, R30, RZ ;  /* 0x0000001e23137239 */ /* 0x000fe400000014ff */
[----:B------:R-:W-:Y:S02]  /*7940*/  I2IP.S8.S32.SAT R16, R17, R16, R18 ;  /* 0x0000001011107239 */ /* 0x000fe40000001412 */
[----:B------:R-:W-:Y:S02]  /*7950*/  I2IP.S8.S32.SAT R17, R21, R20, R22 ;  /* 0x0000001415117239 */ /* 0x000fe40000001416 */
        /* <DEDUP_REMOVED lines=13> */
[----:B------:R-:W-:Y:S02]  /*7a30*/  UIADD3 UR4, UP0, UPT, UR62, 0x680, URZ ;  /* 0x000006803e047890 */ /* 0x000fe4000ff1e0ff */
[----:B------:R-:W-:Y:S02]  /*7a40*/  UIADD3 UR9, UPT, UPT, UR49, 0x40, URZ ;  /* 0x0000004031097890 */ /* 0x000fe4000fffe0ff */
[----:B------:R-:W-:Y:S02]  /*7a50*/  UIADD3 UR8, UPT, UPT, UR44, 0x5200, URZ ;  /* 0x000052002c087890 */ /* 0x000fe4000fffe0ff */
[----:B------:R-:W-:Y:S01]  /*7a60*/  UIADD3.X UR5, UPT, UPT, URZ, UR63, URZ, UP0, !UPT ;  /* 0x0000003fff057290 */ /* 0x000fe200087fe4ff */
[----:B------:R-:W-:Y:S01]  /*7a70*/  UMOV UR10, UR50 ;  /* 0x00000032000a7c82 */ /* 0x000fe20008000000 */
[----:B------:R-:W-:Y:S07]  /*7a80*/  UMOV UR11, UR36 ;  /* 0x00000024000b7c82 */ /* 0x000fee0008000000 */
[----:B------:R2:W-:Y:S01]  /*7a90*/  UTMASTG.3D [UR8], [UR4] ;  /* 0x00000008040073b5 */ /* 0x0005e20008010000 */
[----:B------:R0:W-:Y:S01]  /*7aa0*/  UTMACMDFLUSH ;  /* 0x00000000000079b7 */ /* 0x0001e20000000000 */
[----:B--2---:R-:W-:Y:S04]  /*7ab0*/  DEPBAR.LE SB0, 0x1 ;  /* 0x000080400000791a */ /* 0x004fe80000000000 */
.L_x_115:
[----:B------:R-:W-:Y:S05]  /*7ac0*/  BSYNC.RECONVERGENT B0 ;  /* 0x0000000000007941 */ /* 0x000fea0003800200 */
.L_x_114:
        /* <DEDUP_REMOVED lines=14> */
.L_x_119:
[----:B------:R-:W-:Y:S05]  /*7bb0*/  BSYNC B0 ;  /* 0x0000000000007941 */ /* 0x000fea0003800000 */
.L_x_118:
[----:B------:R-:W-:Y:S01]  /*7bc0*/  ISETP.NE.AND P0, PT, R54, RZ, PT ;  /* 0x000000ff3600720c */ /* 0x000fe20003f05270 */
[----:B------:R-:W-:Y:S11]  /*7bd0*/  VIADD R82, R82, 0x1 ;  /* 0x0000000152527836 */ /* 0x000ff60000000000 */
[----:B------:R-:W-:Y:S01]  /*7be0*/  @!UPT UIADD3 URZ, UPT, UPT, URZ, URZ, URZ ;  /* 0x000000fffffff290 */ /* 0x000fe2000fffe0ff */
[----:B------:R3:W4:Y:S04]  /*7bf0*/  @P0 LDS.128 R44, [R2+0x210] ;  /* 0x00021000022c0984 */ /* 0x0007280000000c00 */
[----:B------:R1:W1:Y:S01]  /*7c00*/  @P0 LDS.128 R48, [R3+0x200] ;  /* 0x0002000003300984 */ /* 0x0002620000000c00 */
        /* <DEDUP_REMOVED lines=8> */
[----:B---3--:R-:W-:Y:S02]  /*7c90*/  VIADD R2, R0, 0x70 ;  /* 0x0000007000027836 */ /* 0x008fe40000000000 */
[----:B--2---:R-:W-:Y:S05]  /*7ca0*/  IMAD.U32 R0, RZ, RZ, UR45 ;  /* 0x0000002dff007e24 */ /* 0x004fea000f8e00ff */
[----:B------:R-:W-:Y:S04]  /*7cb0*/  PRMT R0, R0, 0x654, R2 ;  /* 0x0000065400007816 */ /* 0x000fe80000000002 */
[----:B-----5:R2:W-:Y:S02]  /*7cc0*/  SYNCS.ARRIVE.TRANS64.RED.A1T0 RZ, [R0+URZ], RZ ;  /* 0x000000ff00ff79a7 */ /* 0x0205e400081004ff */
[----:B--2---:R-:W-:Y:S04]  /*7cd0*/  SEL R0, RZ, 0x1, P0 ;  /* 0x00000001ff007807 */ /* 0x004fe80000000000 */
[----:B-1--4-:R-:W-:Y:S02]  /*7ce0*/  LOP3.LUT R81, R81, R0, RZ, 0x3c, !PT ;  /* 0x0000000051517212 */ /* 0x012fe400078e3cff */
.L_x_117:
[----:B------:R-:W-:Y:S05]  /*7cf0*/  BSYNC B1 ;  /* 0x0000000000017941 */ /* 0x000fea0003800000 */
.L_x_116:
        /* <DEDUP_REMOVED lines=21> */
.L_x_121:
        /* <DEDUP_REMOVED lines=36> */
[----:B------:R-:W-:Y:S01]  /*8090*/  SHF.L.U32 R0, R44, 0x10, RZ ;  /* 0x000000102c007819 */ /* 0x000fe200000006ff */
        /* <DEDUP_REMOVED lines=110> */
[----:B------:R-:W-:Y:S02]  /*8780*/  UIADD3 UR4, UPT, UPT, UR44, 0x4200, URZ ;  /* 0x000042002c047890 */ /* 0x000fe4000fffe0ff */
[----:B------:R-:W-:Y:S01]  /*8790*/  UIADD3 UR9, UPT, UPT, UR49, 0x80, URZ ;  /* 0x0000008031097890 */ /* 0x000fe2000fffe0ff */
[----:B------:R-:W-:Y:S01]  /*87a0*/  UMOV UR10, UR50 ;  /* 0x00000032000a7c82 */ /* 0x000fe20008000000 */
[----:B------:R-:W-:Y:S02]  /*87b0*/  UMOV UR11, UR36 ;  /* 0x00000024000b7c82 */ /* 0x000fe40008000000 */
        /* <DEDUP_REMOVED lines=8> */
.L_x_123:
[----:B------:R-:W-:Y:S05]  /*8840*/  BSYNC.RECONVERGENT B0 ;  /* 0x0000000000007941 */ /* 0x000fea0003800200 */
.L_x_122:
        /* <DEDUP_REMOVED lines=14> */
.L_x_127:
[----:B------:R-:W-:Y:S05]  /*8930*/  BSYNC B0 ;  /* 0x0000000000007941 */ /* 0x000fea0003800000 */
.L_x_126:
        /* <DEDUP_REMOVED lines=18> */
.L_x_125:
[----:B------:R-:W-:Y:S05]  /*8a60*/  BSYNC B1 ;  /* 0x0000000000017941 */ /* 0x000fea0003800000 */
.L_x_124:
        /* <DEDUP_REMOVED lines=21> */
.L_x_129:
[----:B------:R-:W-:Y:S01]  /*8bc0*/  ISETP.NE.AND P0, PT, R87, RZ, PT ;  /* 0x000000ff5700720c */ /* 0x000fe20003f05270 */
[----:B------:R-:W-:Y:S05]  /*8bd0*/  WARPSYNC.ALL ;  /* 0x0000000000007948 */ /* 0x000fea0003800000 */
[----:B------:R-:W-:Y:S01]  /*8be0*/  IMAD.SHL.U32 R66, R49, 0x100, RZ ;  /* 0x0000010031427824 */ /* 0x000fe200078e00ff */
[----:B------:R-:W-:Y:S01]  /*8bf0*/  R2UR UR4, R39 ;  /* 0x00000000270472ca */ /* 0x000fe200000e0000 */
[----:B------:R-:W-:Y:S01]  /*8c00*/  IMAD.SHL.U32 R60, R51, 0x100, RZ ;  /* 0x00000100333c7824 */ /* 0x000fe200078e00ff */
[C---:B------:R-:W-:Y:S01]  /*8c10*/  SHF.L.U32 R2, R48.reuse, 0x10, RZ ;  /* 0x0000001030027819 */ /* 0x040fe200000006ff */
[----:B----4-:R-:W-:Y:S01]  /*8c20*/  IMAD.SHL.U32 R54, R45, 0x100, RZ ;  /* 0x000001002d367824 */ /* 0x010fe200078e00ff */
[C---:B------:R-:W-:Y:S01]  /*8c30*/  PRMT R0, R48.reuse, 0x8880, RZ ;  /* 0x0000888030007816 */ /* 0x040fe200000000ff */
[----:B------:R-:W-:Y:S01]  /*8c40*/  BSSY.RECONVERGENT B0, `(.L_x_130) ;  /* 0x000009e000007945 */ /* 0x000fe20003800200 */
[----:B------:R-:W-:Y:S02]  /*8c50*/  SHF.L.U32 R3, R48, 0x8, RZ ;  /* 0x0000000830037819 */ /* 0x000fe400000006ff */
[----:B------:R-:W-:Y:S02]  /*8c60*/  SHF.R.S32.HI R2, RZ, 0x18, R2 ;  /* 0x00000018ff027819 */ /* 0x000fe40000011402 */
[----:B------:R-:W-:Y:S02]  /*8c70*/  PRMT R68, R49, 0x8880, RZ ;  /* 0x0000888031447816 */ /* 0x000fe400000000ff */
[----:B------:R-:W-:Y:S01]  /*8c80*/  SHF.R.S32.HI R3, RZ, 0x18, R3 ;  /* 0x00000018ff037819 */ /* 0x000fe20000011403 */
[----:B-1----:R-:W-:Y:S01]  /*8c90*/  LDTM.16dp32bit_t0_t15.x32 R4, tmem[UR4+0xc0] ;  /* 0x0000c004000479ee */ /* 0x002fe20008a80000 */
[----:B------:R-:W1:Y:S01]  /*8ca0*/  LDTM.16dp32bit_t16_t31.x32 R4, tmem[UR4+0xe0] ;  /* 0x0000e004000479ee */ /* 0x000e620008aa0000 */
[----:B------:R-:W-:Y:S01]  /*8cb0*/  NOP ;  /* 0x0000000000007918 */ /* 0x000fe20000000000 */
[----:B------:R-:W-:Y:S02]  /*8cc0*/  SHF.L.U32 R63, R50, 0x8, RZ ;  /* 0x00000008323f7819 */ /* 0x000fe400000006ff */
[C---:B------:R-:W-:Y:S02]  /*8cd0*/  PRMT R62, R51.reuse, 0x8880, RZ ;  /* 0x00008880333e7816 */ /* 0x040fe400000000ff */
[----:B------:R-:W-:Y:S02]  /*8ce0*/  SHF.L.U32 R61, R51, 0x10, RZ ;  /* 0x00000010333d7819 */ /* 0x000fe400000006ff */
[----:B------:R-:W-:Y:S02]  /*8cf0*/  R2UR UR5, R52 ;  /* 0x00000000340572ca */ /* 0x000fe400000e0000 */
[----:B------:R-:W-:Y:S01]  /*8d00*/  SHF.R.S32.HI R39, RZ, 0x18, R48 ;  /* 0x00000018ff277819 */ /* 0x000fe20000011430 */
[----:B------:R-:W-:Y:S01]  /*8d10*/  IMAD.SHL.U32 R48, R47, 0x100, RZ ;  /* 0x000001002f307824 */ /* 0x000fe200078e00ff */
[----:B------:R-:W-:Y:S02]  /*8d20*/  SHF.L.U32 R67, R49, 0x10, RZ ;  /* 0x0000001031437819 */ /* 0x000fe400000006ff */
[C---:B------:R-:W-:Y:S02]  /*8d30*/  PRMT R65, R50.reuse, 0x8880, RZ ;  /* 0x0000888032417816 */ /* 0x040fe400000000ff */
[----:B------:R-:W-:Y:S02]  /*8d40*/  SHF.R.S32.HI R41, RZ, 0x18, R49 ;  /* 0x00000018ff297819 */ /* 0x000fe40000011431 */
[----:B------:R-:W-:Y:S02]  /*8d50*/  SHF.L.U32 R64, R50, 0x10, RZ ;  /* 0x0000001032407819 */ /* 0x000fe400000006ff */
[----:B------:R-:W-:Y:S01]  /*8d60*/  SHF.R.S32.HI R42, RZ, 0x18, R50 ;  /* 0x00000018ff2a7819 */ /* 0x000fe20000011432 */
[----:B------:R-:W-:Y:S01]  /*8d70*/  UIADD3 UR4, UPT, UPT, UR5, 0xe0, URZ ;  /* 0x000000e005047890 */ /* 0x000fe2000fffe0ff */
[----:B------:R-:W-:Y:S01]  /*8d80*/  PRMT R59, R44, 0x8880, RZ ;  /* 0x000088802c3b7816 */ /* 0x000fe200000000ff */
[C---:B-1----:R-:W-:Y:S02]  /*8d90*/  IMAD R4, R38.reuse, R4, RZ ;  /* 0x0000000426047224 */ /* 0x042fe400078e02ff */
[----:B------:R-:W-:Y:S01]  /*8da0*/  UPRMT UR4, UR45, 0x654, UR4 ;  /* 0x000006542d047896 */ /* 0x000fe20008000004 */
[C---:B------:R-:W-:Y:S01]  /*8db0*/  IMAD R5, R38.reuse, R5, RZ ;  /* 0x0000000526057224 */ /* 0x040fe200078e02ff */
[----:B------:R-:W-:Y:S01]  /*8dc0*/  SHF.R.S32.HI R43, RZ, 0x18, R51 ;  /* 0x00000018ff2b7819 */ /* 0x000fe20000011433 */
[----:B------:R-:W-:Y:S01]  /*8dd0*/  IMAD R6, R38, R6, RZ ;  /* 0x0000000626067224 */ /* 0x000fe200078e02ff */
[----:B------:R-:W-:Y:S01]  /*8de0*/  SHF.L.U32 R51, R46, 0x8, RZ ;  /* 0x000000082e337819 */ /* 0x000fe200000006ff */
[----:B------:R-:W-:Y:S01]  /*8df0*/  IMAD R4, R0, R40, R4 ;  /* 0x0000002800047224 */ /* 0x000fe200078e0204 */
[----:B------:R-:W-:Y:S01]  /*8e00*/  MOV R0, R68 ;  /* 0x0000004400007202 */ /* 0x000fe20000000f00 */
[----:B------:R-:W-:Y:S01]  /*8e10*/  IMAD R7, R38, R7, RZ ;  /* 0x0000000726077224 */ /* 0x000fe200078e02ff */
[----:B------:R-:W-:Y:S01]  /*8e20*/  SHF.L.U32 R58, R44, 0x10, RZ ;  /* 0x000000102c3a7819 */ /* 0x000fe200000006ff */
[-C--:B------:R-:W-:Y:S01]  /*8e30*/  IMAD R5, R2, R40.reuse, R5 ;  /* 0x0000002802057224 */ /* 0x080fe200078e0205 */
[----:B------:R-:W-:Y:S01]  /*8e40*/  SYNCS.ARRIVE.TRANS64.RED.A1T0 RZ, [UR4], RZ ;  /* 0x000000ffffff79a7 */ /* 0x000fe20008100404 */
[----:B------:R-:W-:Y:S01]  /*8e50*/  IMAD R6, R3, R40, R6 ;  /* 0x0000002803067224 */ /* 0x000fe200078e0206 */
[----:B------:R-:W-:Y:S01]  /*8e60*/  SHF.R.S32.HI R2, RZ, 0x18, R67 ;  /* 0x00000018ff027819 */ /* 0x000fe20000011443 */
[C---:B------:R-:W-:Y:S01]  /*8e70*/  IMAD R8, R38.reuse, R8, RZ ;  /* 0x0000000826087224 */ /* 0x040fe200078e02ff */
[----:B------:R-:W-:Y:S01]  /*8e80*/  SHF.R.S32.HI R3, RZ, 0x18, R66 ;  /* 0x00000018ff037819 */ /* 0x000fe20000011442 */
[-C--:B------:R-:W-:Y:S01]  /*8e90*/  IMAD R7, R39, R40.reuse, R7 ;  /* 0x0000002827077224 */ /* 0x080fe200078e0207 */
[----:B------:R-:W-:Y:S01]  /*8ea0*/  MOV R39, R65 ;  /* 0x0000004100277202 */ /* 0x000fe20000000f00 */
[----:B------:R-:W-:Y:S01]  /*8eb0*/  IMAD R9, R38, R9, RZ ;  /* 0x0000000926097224 */ /* 0x000fe200078e02ff */
[C---:B------:R-:W-:Y:S01]  /*8ec0*/  PRMT R56, R45.reuse, 0x8880, RZ ;  /* 0x000088802d387816 */ /* 0x040fe200000000ff */
[----:B------:R-:W-:Y:S01]  /*8ed0*/  IMAD R8, R0, R40, R8 ;  /* 0x0000002800087224 */ /* 0x000fe200078e0208 */
[----:B------:R-:W-:Y:S01]  /*8ee0*/  SHF.L.U32 R55, R45, 0x10, RZ ;  /* 0x000000102d377819 */ /* 0x000fe200000006ff */
[----:B------:R-:W-:Y:S01]  /*8ef0*/  IMAD R10, R38, R10, RZ ;  /* 0x0000000a260a7224 */ /* 0x000fe200078e02ff */
[----:B------:R-:W-:Y:S01]  /*8f00*/  PRMT R53, R46, 0x8880, RZ ;  /* 0x000088802e357816 */ /* 0x000fe200000000ff */
[----:B------:R-:W-:Y:S01]  /*8f10*/  IMAD R9, R2, R40, R9 ;  /* 0x0000002802097224 */ /* 0x000fe200078e0209 */
[----:B------:R-:W-:Y:S01]  /*8f20*/  SHF.R.S32.HI R45, RZ, 0x18, R45 ;  /* 0x00000018ff2d7819 */ /* 0x000fe2000001142d */
[----:B------:R-:W-:Y:S01]  /*8f30*/  IMAD R0, R38, R20, RZ ;  /* 0x0000001426007224 */ /* 0x000fe200078e02ff */
[----:B------:R-:W-:Y:S01]  /*8f40*/  SHF.L.U32 R52, R46, 0x10, RZ ;  /* 0x000000102e347819 */ /* 0x000fe200000006ff */
[C---:B------:R-:W-:Y:S01]  /*8f50*/  IMAD R11, R38.reuse, R11, RZ ;  /* 0x0000000b260b7224 */ /* 0x040fe200078e02ff */
[C---:B------:R-:W-:Y:S01]  /*8f60*/  PRMT R50, R47.reuse, 0x8880, RZ ;  /* 0x000088802f327816 */ /* 0x040fe200000000ff */
[C---:B------:R-:W-:Y:S01]  /*8f70*/  IMAD R2, R38.reuse, R21, RZ ;  /* 0x0000001526027224 */ /* 0x040fe200078e02ff */
[----:B------:R-:W-:Y:S01]  /*8f80*/  SHF.R.S32.HI R46, RZ, 0x18, R46 ;  /* 0x00000018ff2e7819 */ /* 0x000fe2000001142e */
[C---:B------:R-:W-:Y:S01]  /*8f90*/  IMAD R20, R38.reuse, R24, RZ ;  /* 0x0000001826147224 */ /* 0x040fe200078e02ff */
[----:B------:R-:W-:Y:S01]  /*8fa0*/  SHF.L.U32 R49, R47, 0x10, RZ ;  /* 0x000000102f317819 */ /* 0x000fe200000006ff */
[C---:B------:R-:W-:Y:S01]  /*8fb0*/  IMAD R21, R38.reuse, R25, RZ ;  /* 0x0000001926157224 */ /* 0x040fe200078e02ff */
[----:B------:R-:W-:Y:S01]  /*8fc0*/  SHF.R.S32.HI R47, RZ, 0x18, R47 ;  /* 0x00000018ff2f7819 */ /* 0x000fe2000001142f */
[----:B------:R-:W-:Y:S01]  /*8fd0*/  IMAD R24, R38, R28, RZ ;  /* 0x0000001c26187224 */ /* 0x000fe200078e02ff */
[----:B------:R-:W-:Y:S01]  /*8fe0*/  SHF.L.U32 R57, R44, 0x8, RZ ;  /* 0x000000082c397819 */ /* 0x000fe200000006ff */
[----:B------:R-:W-:Y:S01]  /*8ff0*/  IMAD R10, R3, R40, R10 ;  /* 0x00000028030a7224 */ /* 0x000fe200078e020a */
[----:B------:R-:W-:Y:S01]  /*9000*/  SHF.R.S32.HI R44, RZ, 0x18, R44 ;  /* 0x00000018ff2c7819 */ /* 0x000fe2000001142c */
[----:B------:R-:W-:Y:S01]  /*9010*/  IMAD R12, R38, R12, RZ ;  /* 0x0000000c260c7224 */ /* 0x000fe200078e02ff */
[----:B------:R-:W-:Y:S01]  /*9020*/  IADD3 R36, PT, PT, R36, 0x1, RZ ;  /* 0x0000000124247810 */ /* 0x000fe20007ffe0ff */
[C---:B------:R-:W-:Y:S02]  /*9030*/  IMAD R25, R38.reuse, R29, RZ ;  /* 0x0000001d26197224 */ /* 0x040fe400078e02ff */
[C---:B------:R-:W-:Y:S01]  /*9040*/  IMAD R28, R38.reuse, R32, RZ ;  /* 0x00000020261c7224 */ /* 0x040fe200078e02ff */
[----:B------:R-:W-:Y:S01]  /*9050*/  SHF.R.S32.HI R32, RZ, 0x18, R64 ;  /* 0x00000018ff207819 */ /* 0x000fe20000011440 */
[C---:B------:R-:W-:Y:S01]  /*9060*/  IMAD R29, R38.reuse, R33, RZ ;  /* 0x00000021261d7224 */ /* 0x040fe200078e02ff */
[----:B------:R-:W-:Y:S01]  /*9070*/  I2IP.S8.S32.SAT R33, R7, R6, RZ ;  /* 0x0000000607217239 */ /* 0x000fe200000014ff */
[----:B------:R-:W-:Y:S01]  /*9080*/  IMAD R11, R41, R40, R11 ;  /* 0x00000028290b7224 */ /* 0x000fe200078e020b */
[----:B------:R-:W-:Y:S01]  /*9090*/  SHF.R.S32.HI R6, RZ, 0x18, R63 ;  /* 0x00000018ff067819 */ /* 0x000fe2000001143f */
[C---:B------:R-:W-:Y:S01]  /*90a0*/  IMAD R13, R38.reuse, R13, RZ ;  /* 0x0000000d260d7224 */ /* 0x040fe200078e02ff */
[----:B------:R-:W-:Y:S01]  /*90b0*/  MOV R7, R62 ;  /* 0x0000003e00077202 */ /* 0x000fe20000000f00 */
[C---:B------:R-:W-:Y:S02]  /*90c0*/  IMAD R14, R38.reuse, R14, RZ ;  /* 0x0000000e260e7224 */ /* 0x040fe400078e02ff */
[C---:B------:R-:W-:Y:S02]  /*90d0*/  IMAD R3, R38.reuse, R22, RZ ;  /* 0x0000001626037224 */ /* 0x040fe400078e02ff */
[----:B------:R-:W-:Y:S02]  /*90e0*/  IMAD R12, R39, R40, R12 ;  /* 0x00000028270c7224 */ /* 0x000fe400078e020c */
[C---:B------:R-:W-:Y:S02]  /*90f0*/  IMAD R22, R38.reuse, R26, RZ ;  /* 0x0000001a26167224 */ /* 0x040fe400078e02ff */
[C---:B------:R-:W-:Y:S02]  /*9100*/  IMAD R15, R38.reuse, R15, RZ ;  /* 0x0000000f260f7224 */ /* 0x040fe400078e02ff */
[----:B------:R-:W-:Y:S02]  /*9110*/  IMAD R26, R38, R30, RZ ;  /* 0x0000001e261a7224 */ /* 0x000fe400078e02ff */
[----:B------:R-:W-:Y:S02]  /*9120*/  IMAD R13, R32, R40, R13 ;  /* 0x00000028200d7224 */ /* 0x000fe400078e020d */
[C---:B------:R-:W-:Y:S01]  /*9130*/  IMAD R30, R38.reuse, R34, RZ ;  /* 0x00000022261e7224 */ /* 0x040fe200078e02ff */
[----:B------:R-:W-:Y:S01]  /*9140*/  I2IP.S8.S32.SAT R34, R11, R10, RZ ;  /* 0x0000000a0b227239 */ /* 0x000fe200000014ff */
[----:B------:R-:W-:Y:S01]  /*9150*/  IMAD R16, R38, R16, RZ ;  /* 0x0000001026107224 */ /* 0x000fe200078e02ff */
[----:B------:R-:W-:Y:S01]  /*9160*/  SHF.R.S32.HI R10, RZ, 0x18, R61 ;  /* 0x00000018ff0a7819 */ /* 0x000fe2000001143d */
[----:B------:R-:W-:Y:S01]  /*9170*/  IMAD R14, R6, R40, R14 ;  /* 0x00000028060e7224 */ /* 0x000fe200078e020e */
[----:B------:R-:W-:Y:S01]  /*9180*/  I2IP.S8.S32.SAT R61, R9, R8, R34 ;  /* 0x00000008093d7239 */ /* 0x000fe20000001422 */
[----:B------:R-:W-:Y:S01]  /*9190*/  IMAD R17, R38, R17, RZ ;  /* 0x0000001126117224 */ /* 0x000fe200078e02ff */
[----:B------:R-:W-:Y:S01]  /*91a0*/  SHF.R.S32.HI R11, RZ, 0x18, R60 ;  /* 0x00000018ff0b7819 */ /* 0x000fe2000001143c */
[----:B------:R-:W-:Y:S01]  /*91b0*/  IMAD R15, R42, R40, R15 ;  /* 0x000000282a0f7224 */ /* 0x000fe200078e020f */
[----:B------:R-:W-:Y:S01]  /*91c0*/  I2IP.S8.S32.SAT R60, R5, R4, R33 ;  /* 0x00000004053c7239 */ /* 0x000fe20000001421 */
[C---:B------:R-:W-:Y:S01]  /*91d0*/  IMAD R18, R38.reuse, R18, RZ ;  /* 0x0000001226127224 */ /* 0x040fe200078e02ff */
[----:B------:R-:W-:Y:S01]  /*91e0*/  SHF.R.S32.HI R5, RZ, 0x18, R58 ;  /* 0x00000018ff057819 */ /* 0x000fe2000001143a */
[----:B------:R-:W-:Y:S01]  /*91f0*/  IMAD R16, R7, R40, R16 ;  /* 0x0000002807107224 */ /* 0x000fe200078e0210 */
[----:B------:R-:W-:Y:S01]  /*9200*/  I2IP.S8.S32.SAT R14, R15, R14, RZ ;  /* 0x0000000e0f0e7239 */ /* 0x000fe200000014ff */
[----:B------:R-:W-:Y:S01]  /*9210*/  IMAD R19, R38, R19, RZ ;  /* 0x0000001326137224 */ /* 0x000fe200078e02ff */
[----:B------:R-:W-:Y:S01]  /*9220*/  SHF.R.S32.HI R7, RZ, 0x18, R48 ;  /* 0x00000018ff077819 */ /* 0x000fe20000011430 */
[----:B------:R-:W-:Y:S01]  /*9230*/  IMAD R17, R10, R40, R17 ;  /* 0x000000280a117224 */ /* 0x000fe200078e0211 */
[----:B------:R-:W-:Y:S01]  /*9240*/  I2IP.S8.S32.SAT R62, R13, R12, R14 ;  /* 0x0000000c0d3e7239 */ /* 0x000fe2000000140e */
[-C--:B------:R-:W-:Y:S01]  /*9250*/  IMAD R18, R11, R40.reuse, R18 ;  /* 0x000000280b127224 */ /* 0x080fe200078e0212 */
[----:B------:R-:W-:Y:S01]  /*9260*/  SHF.R.S32.HI R6, RZ, 0x18, R57 ;  /* 0x00000018ff067819 */ /* 0x000fe20000011439 */
[----:B------:R-:W-:Y:S02]  /*9270*/  IMAD.MOV.U32 R4, RZ, RZ, R59 ;  /* 0x000000ffff047224 */ /* 0x000fe400078e003b */
[-C--:B------:R-:W-:Y:S02]  /*9280*/  IMAD R19, R43, R40.reuse, R19 ;  /* 0x000000282b137224 */ /* 0x080fe400078e0213 */
[----:B------:R-:W-:Y:S01]  /*9290*/  IMAD R0, R4, R40, R0 ;  /* 0x0000002804007224 */ /* 0x000fe200078e0200 */
[----:B------:R-:W-:Y:S01]  /*92a0*/  MOV R4, R56 ;  /* 0x0000003800047202 */ /* 0x000fe20000000f00 */
[----:B------:R-:W-:Y:S01]  /*92b0*/  IMAD R23, R38, R23, RZ ;  /* 0x0000001726177224 */ /* 0x000fe200078e02ff */
[----:B------:R-:W-:Y:S01]  /*92c0*/  I2IP.S8.S32.SAT R18, R19, R18, RZ ;  /* 0x0000001213127239 */ /* 0x000fe200000014ff */
[-C--:B------:R-:W-:Y:S01]  /*92d0*/  IMAD R2, R5, R40.reuse, R2 ;  /* 0x0000002805027224 */ /* 0x080fe200078e0202 */
[----:B------:R-:W-:Y:S01]  /*92e0*/  SHF.R.S32.HI R5, RZ, 0x18, R55 ;  /* 0x00000018ff057819 */ /* 0x000fe20000011437 */
[----:B------:R-:W-:Y:S01]  /*92f0*/  IMAD R3, R6, R40, R3 ;  /* 0x0000002806037224 */ /* 0x000fe200078e0203 */
[----:B------:R-:W-:Y:S01]  /*9300*/  I2IP.S8.S32.SAT R63, R17, R16, R18 ;  /* 0x00000010113f7239 */ /* 0x000fe20000001412 */
[-C--:B------:R-:W-:Y:S01]  /*9310*/  IMAD R23, R44, R40.reuse, R23 ;  /* 0x000000282c177224 */ /* 0x080fe200078e0217 */
[----:B------:R-:W-:Y:S01]  /*9320*/  SHF.R.S32.HI R6, RZ, 0x18, R54 ;  /* 0x00000018ff067819 */ /* 0x000fe20000011436 */
[-C--:B------:R-:W-:Y:S01]  /*9330*/  IMAD R20, R4, R40.reuse, R20 ;  /* 0x0000002804147224 */ /* 0x080fe200078e0214 */
[----:B------:R-:W-:Y:S01]  /*9340*/  MOV R4, R53 ;  /* 0x0000003500047202 */ /* 0x000fe20000000f00 */
[----:B------:R1:W-:Y:S01]  /*9350*/  STS.128 [R69+UR44+0x5200], R60 ;  /* 0x0052003c45007988 */ /* 0x0003e20008000c2c */
[----:B------:R-:W-:Y:S01]  /*9360*/  IMAD R27, R38, R27, RZ ;  /* 0x0000001b261b7224 */ /* 0x000fe200078e02ff */
[----:B------:R-:W-:Y:S01]  /*9370*/  I2IP.S8.S32.SAT R3, R23, R3, RZ ;  /* 0x0000000317037239 */ /* 0x000fe200000014ff */
[-C--:B------:R-:W-:Y:S01]  /*9380*/  IMAD R21, R5, R40.reuse, R21 ;  /* 0x0000002805157224 */ /* 0x080fe200078e0215 */
[----:B------:R-:W-:Y:S01]  /*9390*/  SHF.R.S32.HI R5, RZ, 0x18, R52 ;  /* 0x00000018ff057819 */ /* 0x000fe20000011434 */
[-C--:B------:R-:W-:Y:S01]  /*93a0*/  IMAD R22, R6, R40.reuse, R22 ;  /* 0x0000002806167224 */ /* 0x080fe200078e0216 */
[----:B------:R-:W-:Y:S01]  /*93b0*/  SHF.R.S32.HI R6, RZ, 0x18, R49 ;  /* 0x00000018ff067819 */ /* 0x000fe20000011431 */
[-C--:B------:R-:W-:Y:S02]  /*93c0*/  IMAD R27, R45, R40.reuse, R27 ;  /* 0x000000282d1b7224 */ /* 0x080fe400078e021b */
[-C--:B------:R-:W-:Y:S01]  /*93d0*/  IMAD R24, R4, R40.reuse, R24 ;  /* 0x0000002804187224 */ /* 0x080fe200078e0218 */
[----:B------:R-:W-:Y:S01]  /*93e0*/  SHF.R.S32.HI R4, RZ, 0x18, R51 ;  /* 0x00000018ff047819 */ /* 0x000fe20000011433 */
[----:B------:R-:W-:Y:S01]  /*93f0*/  IMAD R25, R5, R40, R25 ;  /* 0x0000002805197224 */ /* 0x000fe200078e0219 */
[----:B------:R-:W-:Y:S01]  /*9400*/  MOV R5, R50 ;  /* 0x0000003200057202 */ /* 0x000fe20000000f00 */
[----:B------:R-:W-:Y:S02]  /*9410*/  IMAD R31, R38, R31, RZ ;  /* 0x0000001f261f7224 */ /* 0x000fe400078e02ff */
[----:B------:R-:W-:Y:S01]  /*9420*/  IMAD R26, R4, R40, R26 ;  /* 0x00000028041a7224 */ /* 0x000fe200078e021a */
[----:B------:R-:W-:Y:S01]  /*9430*/  I2IP.S8.S32.SAT R4, R2, R0, R3 ;  /* 0x0000000002047239 */ /* 0x000fe20000001403 */
[-C--:B------:R-:W-:Y:S02]  /*9440*/  IMAD R31, R46, R40.reuse, R31 ;  /* 0x000000282e1f7224 */ /* 0x080fe400078e021f */
[----:B------:R-:W-:Y:S01]  /*9450*/  IMAD R28, R5, R40, R28 ;  /* 0x00000028051c7224 */ /* 0x000fe200078e021c */
[----:B------:R-:W-:Y:S01]  /*9460*/  I2IP.S8.S32.SAT R5, R27, R22, RZ ;  /* 0x000000161b057239 */ /* 0x000fe200000014ff */
[----:B------:R-:W-:Y:S01]  /*9470*/  IMAD R29, R6, R40, R29 ;  /* 0x00000028061d7224 */ /* 0x000fe200078e021d */
[----:B------:R-:W-:Y:S01]  /*9480*/  I2IP.S8.S32.SAT R6, R31, R26, RZ ;  /* 0x0000001a1f067239 */ /* 0x000fe200000014ff */
[----:B------:R-:W-:Y:S01]  /*9490*/  IMAD R35, R38, R35, RZ ;  /* 0x0000002326237224 */ /* 0x000fe200078e02ff */
[----:B------:R-:W-:Y:S01]  /*94a0*/  I2IP.S8.S32.SAT R5, R21, R20, R5 ;  /* 0x0000001415057239 */ /* 0x000fe20000001405 */
[----:B------:R-:W-:Y:S01]  /*94b0*/  IMAD R30, R7, R40, R30 ;  /* 0x00000028071e7224 */ /* 0x000fe200078e021e */
[----:B------:R-:W-:Y:S01]  /*94c0*/  I2IP.S8.S32.SAT R6, R25, R24, R6 ;  /* 0x0000001819067239 */ /* 0x000fe20000001406 */
[----:B------:R-:W-:Y:S05]  /*94d0*/  IMAD R35, R47, R40, R35 ;  /* 0x000000282f237224 */ /* 0x000fea00078e0223 */
[----:B------:R-:W-:Y:S04]  /*94e0*/  I2IP.S8.S32.SAT R7, R35, R30, RZ ;  /* 0x0000001e23077239 */ /* 0x000fe800000014ff */
[----:B------:R-:W-:Y:S05]  /*94f0*/  I2IP.S8.S32.SAT R7, R29, R28, R7 ;  /* 0x0000001c1d077239 */ /* 0x000fea0000001407 */
        /* <DEDUP_REMOVED lines=18> */
.L_x_131:
[----:B------:R-:W-:Y:S05]  /*9620*/  BSYNC.RECONVERGENT B0 ;  /* 0x0000000000007941 */ /* 0x000fea0003800200 */
.L_x_130:
[----:B------:R-:W-:Y:S01]  /*9630*/  R2UR UR5, R76 ;  /* 0x000000004c0572ca */ /* 0x000fe200000e0000 */
[----:B------:R-:W-:Y:S01]  /*9640*/  BAR.SYNC.DEFER_BLOCKING 0x1, 0x80 ;  /* 0x0042000000007b1d */ /* 0x000fe20000010000 */
[----:B------:R-:W-:Y:S01]  /*9650*/  R2UR UR4, R77 ;  /* 0x000000004d0472ca */ /* 0x000fe200000e0000 */
[----:B------:R-:W-:Y:S01]  /*9660*/  UISETP.NE.AND UP0, UPT, UR46, URZ, UPT ;  /* 0x000000ff2e00728c */ /* 0x000fe2000bf05270 */
[----:B------:R-:W-:Y:S02]  /*9670*/  ISETP.NE.AND P0, PT, R79, 0x2, PT ;  /* 0x000000024f00780c */ /* 0x000fe40003f05270 */
[----:B------:R-:W-:Y:S02]  /*9680*/  ISETP.NE.AND P1, PT, R36, 0x4, PT ;  /* 0x000000042400780c */ /* 0x000fe40003f25270 */
[----:B------:R-:W-:Y:S02]  /*9690*/  SEL R2, RZ, 0x1, P0 ;  /* 0x00000001ff027807 */ /* 0x000fe40000000000 */
[----:B------:R-:W-:Y:S02]  /*96a0*/  SEL R0, RZ, 0x1, P1 ;  /* 0x00000001ff007807 */ /* 0x000fe40000800000 */
[----:B------:R-:W-:Y:S01]  /*96b0*/  LOP3.LUT R83, R83, R2, RZ, 0x3c, !PT ;  /* 0x0000000253537212 */ /* 0x000fe200078e3cff */
[----:B------:R-:W-:Y:S01]  /*96c0*/  UIADD3 UR31, UPT, UPT, UR37, UR5, URZ ;  /* 0x00000005251f7290 */ /* 0x000fe2000fffe0ff */
[----:B------:R-:W-:Y:S01]  /*96d0*/  LOP3.LUT R84, R84, R0, RZ, 0x3c, !PT ;  /* 0x0000000054547212 */ /* 0x000fe200078e3cff */
[----:B------:R-:W-:Y:S01]  /*96e0*/  UIADD3 UR30, UPT, UPT, UR38, UR4, URZ ;  /* 0x00000004261e7290 */ /* 0x000fe2000fffe0ff */
[----:B------:R-:W-:Y:S02]  /*96f0*/  SEL R79, R79, RZ, P0 ;  /* 0x000000ff4f4f7207 */ /* 0x000fe40000000000 */
[----:B------:R-:W-:Y:S01]  /*9700*/  SEL R36, R36, RZ, P1 ;  /* 0x000000ff24247207 */ /* 0x000fe20000800000 */
[----:B------:R-:W-:Y:S01]  /*9710*/  UMOV UR36, UR59 ;  /* 0x0000003b00247c82 */ /* 0x000fe20008000000 */
[----:B------:R-:W-:Y:S07]  /*9720*/  BRA.U UP0, `(.L_x_132) ;  /* 0xffffffb900c47547 */ /* 0x000fee000b83ffff */
[----:B------:R-:W-:Y:S05]  /*9730*/  EXIT ;  /* 0x000000000000794d */ /* 0x000fea0003800000 */
.L_x_24:
[----:B---3--:R3:W4:Y:S02]  /*9740*/  SYNCS.PHASECHK.TRANS64.TRYWAIT P0, [R0+URZ+0x110], R2 ;  /* 0x00011002000075a7 */ /* 0x00872400080011ff */
[----:B----4-:R-:W-:Y:S05]  /*9750*/  @!P0 NANOSLEEP.SYNCS 0x989680 ;  /* 0x009896800000895d */ /* 0x010fea0003900000 */
[----:B------:R-:W4:Y:S02]  /*9760*/  @!P0 SYNCS.PHASECHK.TRANS64 P0, [R0+URZ+0x110], R2 ;  /* 0x00011002000085a7 */ /* 0x000f2400080010ff */
[----:B----4-:R-:W-:Y:S05]  /*9770*/  @!P0 BRA `(.L_x_24) ;  /* 0xfffffffc00f08947 */ /* 0x010fea000383ffff */
[----:B------:R-:W-:Y:S05]  /*9780*/  BRA `(.L_x_133) ;  /* 0xffffff8000487947 */ /* 0x000fea000383ffff */
.L_x_27:
[----:B--2---:R-:W-:-:S07]  /*9790*/  MOV R0, UR33 ;  /* 0x0000002100007c02 */ /* 0x004fce0008000f00 */
.L_x_134:
[----:B--2---:R2:W3:Y:S02]  /*97a0*/  SYNCS.PHASECHK.TRANS64.TRYWAIT P0, [R0+URZ+0x28], R3 ;  /* 0x00002803000075a7 */ /* 0x0044e400080011ff */
[----:B---3--:R-:W-:Y:S05]  /*97b0*/  @!P0 NANOSLEEP.SYNCS 0x989680 ;  /* 0x009896800000895d */ /* 0x008fea0003900000 */
[----:B------:R-:W3:Y:S02]  /*97c0*/  @!P0 SYNCS.PHASECHK.TRANS64 P0, [R0+URZ+0x28], R3 ;  /* 0x00002803000085a7 */ /* 0x000ee400080010ff */
[----:B---3--:R-:W-:Y:S05]  /*97d0*/  @!P0 BRA `(.L_x_134) ;  /* 0xfffffffc00f08947 */ /* 0x008fea000383ffff */
[----:B------:R-:W-:Y:S05]  /*97e0*/  BRA `(.L_x_26) ;  /* 0xffffff8000907947 */ /* 0x000fea000383ffff */
.L_x_34:
[----:B-1----:R-:W-:-:S07]  /*97f0*/  MOV R0, UR17 ;  /* 0x0000001100007c02 */ /* 0x002fce0008000f00 */
.L_x_135:
[----:B-1----:R1:W2:Y:S02]  /*9800*/  SYNCS.PHASECHK.TRANS64.TRYWAIT P0, [R0+URZ+0x28], R3 ;  /* 0x00002803000075a7 */ /* 0x0022a400080011ff */
[----:B--2---:R-:W-:Y:S05]  /*9810*/  @!P0 NANOSLEEP.SYNCS 0x989680 ;  /* 0x009896800000895d */ /* 0x004fea0003900000 */
[----:B------:R-:W2:Y:S02]  /*9820*/  @!P0 SYNCS.PHASECHK.TRANS64 P0, [R0+URZ+0x28], R3 ;  /* 0x00002803000085a7 */ /* 0x000ea400080010ff */
[----:B--2---:R-:W-:Y:S05]  /*9830*/  @!P0 BRA `(.L_x_135) ;  /* 0xfffffffc00f08947 */ /* 0x004fea000383ffff */
[----:B------:R-:W-:Y:S05]  /*9840*/  BRA `(.L_x_33) ;  /* 0xffffff84004c7947 */ /* 0x000fea000383ffff */
.L_x_39:
[----:B-1----:R1:W2:Y:S02]  /*9850*/  SYNCS.PHASECHK.TRANS64.TRYWAIT P0, [R3+URZ+0xa0], R0 ;  /* 0x0000a000030075a7 */ /* 0x0022a400080011ff */
[----:B--2---:R-:W-:Y:S05]  /*9860*/  @!P0 NANOSLEEP.SYNCS 0x989680 ;  /* 0x009896800000895d */ /* 0x004fea0003900000 */
[----:B------:R-:W2:Y:S02]  /*9870*/  @!P0 SYNCS.PHASECHK.TRANS64 P0, [R3+URZ+0xa0], R0 ;  /* 0x0000a000030085a7 */ /* 0x000ea400080010ff */
[----:B--2---:R-:W-:Y:S05]  /*9880*/  @!P0 BRA `(.L_x_39) ;  /* 0xfffffffc00f08947 */ /* 0x004fea000383ffff */
[----:B------:R-:W-:Y:S05]  /*9890*/  BRA `(.L_x_136) ;  /* 0xffffff8400f07947 */ /* 0x000fea000383ffff */
.L_x_43:
[----:B------:R-:W-:-:S07]  /*98a0*/  MOV R0, UR4 ;  /* 0x0000000400007c02 */ /* 0x000fce0008000f00 */
.L_x_137:
[----:B-1----:R1:W2:Y:S02]  /*98b0*/  SYNCS.PHASECHK.TRANS64.TRYWAIT P0, [R0+URZ], R2 ;  /* 0x00000002000075a7 */ /* 0x0022a400080011ff */
[----:B--2---:R-:W-:Y:S05]  /*98c0*/  @!P0 NANOSLEEP.SYNCS 0x989680 ;  /* 0x009896800000895d */ /* 0x004fea0003900000 */
[----:B------:R-:W2:Y:S02]  /*98d0*/  @!P0 SYNCS.PHASECHK.TRANS64 P0, [R0+URZ], R2 ;  /* 0x00000002000085a7 */ /* 0x000ea400080010ff */
[----:B--2---:R-:W-:Y:S05]  /*98e0*/  @!P0 BRA `(.L_x_137) ;  /* 0xfffffffc00f08947 */ /* 0x004fea000383ffff */
[----:B------:R-:W-:Y:S05]  /*98f0*/  BRA `(.L_x_138) ;  /* 0xffffff8c009c7947 */ /* 0x000fea000383ffff */
.L_x_44:
[----:B------:R-:W-:-:S07]  /*9900*/  MOV R0, UR5 ;  /* 0x0000000500007c02 */ /* 0x000fce0008000f00 */
.L_x_139:
[----:B-1----:R1:W2:Y:S02]  /*9910*/  SYNCS.PHASECHK.TRANS64.TRYWAIT P0, [R0+URZ], R3 ;  /* 0x00000003000075a7 */ /* 0x0022a400080011ff */
[----:B--2---:R-:W-:Y:S05]  /*9920*/  @!P0 NANOSLEEP.SYNCS 0x989680 ;  /* 0x009896800000895d */ /* 0x004fea0003900000 */
[----:B------:R-:W2:Y:S02]  /*9930*/  @!P0 SYNCS.PHASECHK.TRANS64 P0, [R0+URZ], R3 ;  /* 0x00000003000085a7 */ /* 0x000ea400080010ff */
[----:B--2---:R-:W-:Y:S05]  /*9940*/  @!P0 BRA `(.L_x_139) ;  /* 0xfffffffc00f08947 */ /* 0x004fea000383ffff */
[----:B------:R-:W-:Y:S05]  /*9950*/  BRA `(.L_x_140) ;  /* 0xffffff8c00a87947 */ /* 0x000fea000383ffff */
.L_x_45:
[----:B------:R-:W-:-:S07]  /*9960*/  MOV R0, UR5 ;  /* 0x0000000500007c02 */ /* 0x000fce0008000f00 */
.L_x_141:
[----:B-1----:R1:W2:Y:S02]  /*9970*/  SYNCS.PHASECHK.TRANS64.TRYWAIT P0, [R0+URZ], R3 ;  /* 0x00000003000075a7 */ /* 0x0022a400080011ff */
[----:B--2---:R-:W-:Y:S05]  /*9980*/  @!P0 NANOSLEEP.SYNCS 0x989680 ;  /* 0x009896800000895d */ /* 0x004fea0003900000 */
[----:B------:R-:W2:Y:S02]  /*9990*/  @!P0 SYNCS.PHASECHK.TRANS64 P0, [R0+URZ], R3 ;  /* 0x00000003000085a7 */ /* 0x000ea400080010ff */
[----:B--2---:R-:W-:Y:S05]  /*99a0*/  @!P0 BRA `(.L_x_141) ;  /* 0xfffffffc00f08947 */ /* 0x004fea000383ffff */
[----:B------:R-:W-:Y:S05]  /*99b0*/  BRA `(.L_x_142) ;  /* 0xffffff8c00b47947 */ /* 0x000fea000383ffff */
.L_x_46:
[----:B------:R-:W-:-:S07]  /*99c0*/  MOV R0, UR5 ;  /* 0x0000000500007c02 */ /* 0x000fce0008000f00 */
.L_x_143:
[----:B-1----:R1:W2:Y:S02]  /*99d0*/  SYNCS.PHASECHK.TRANS64.TRYWAIT P0, [R0+URZ], R3 ;  /* 0x00000003000075a7 */ /* 0x0022a400080011ff */
[----:B--2---:R-:W-:Y:S05]  /*99e0*/  @!P0 NANOSLEEP.SYNCS 0x989680 ;  /* 0x009896800000895d */ /* 0x004fea0003900000 */
[----:B------:R-:W2:Y:S02]  /*99f0*/  @!P0 SYNCS.PHASECHK.TRANS64 P0, [R0+URZ], R3 ;  /* 0x00000003000085a7 */ /* 0x000ea400080010ff */
[----:B--2---:R-:W-:Y:S05]  /*9a00*/  @!P0 BRA `(.L_x_143) ;  /* 0xfffffffc00f08947 */ /* 0x004fea000383ffff */
[----:B------:R-:W-:Y:S05]  /*9a10*/  BRA `(.L_x_144) ;  /* 0xffffff8c00c07947 */ /* 0x000fea000383ffff */
.L_x_49:
[----:B--2---:R2:W3:Y:S02]  /*9a20*/  SYNCS.PHASECHK.TRANS64.TRYWAIT P0, [R2+URZ+0x100], R4 ;  /* 0x00010004020075a7 */ /* 0x0044e400080011ff */
[----:B---3--:R-:W-:Y:S05]  /*9a30*/  @!P0 NANOSLEEP.SYNCS 0x989680 ;  /* 0x009896800000895d */ /* 0x008fea0003900000 */
[----:B------:R-:W3:Y:S02]  /*9a40*/  @!P0 SYNCS.PHASECHK.TRANS64 P0, [R2+URZ+0x100], R4 ;  /* 0x00010004020085a7 */ /* 0x000ee400080010ff */
[----:B---3--:R-:W-:Y:S05]  /*9a50*/  @!P0 BRA `(.L_x_49) ;  /* 0xfffffffc00f08947 */ /* 0x008fea000383ffff */
[----:B------:R-:W-:Y:S05]  /*9a60*/  BRA `(.L_x_145) ;  /* 0xffffff90001c7947 */ /* 0x000fea000383ffff */
.L_x_50:
[----:B------:R-:W-:-:S07]  /*9a70*/  MOV R2, UR4 ;  /* 0x0000000400027c02 */ /* 0x000fce0008000f00 */
.L_x_146:
[----:B--2---:R2:W3:Y:S02]  /*9a80*/  SYNCS.PHASECHK.TRANS64.TRYWAIT P0, [R2+URZ+0xb0], R5 ;  /* 0x0000b005020075a7 */ /* 0x0044e400080011ff */
[----:B---3--:R-:W-:Y:S05]  /*9a90*/  @!P0 NANOSLEEP.SYNCS 0x989680 ;  /* 0x009896800000895d */ /* 0x008fea0003900000 */
[----:B------:R-:W3:Y:S02]  /*9aa0*/  @!P0 SYNCS.PHASECHK.TRANS64 P0, [R2+URZ+0xb0], R5 ;  /* 0x0000b005020085a7 */ /* 0x000ee400080010ff */
[----:B---3--:R-:W-:Y:S05]  /*9ab0*/  @!P0 BRA `(.L_x_146) ;  /* 0xfffffffc00f08947 */ /* 0x008fea000383ffff */
[----:B------:R-:W-:Y:S05]  /*9ac0*/  BRA `(.L_x_147) ;  /* 0xffffff90002c7947 */ /* 0x000fea000383ffff */
.L_x_51:
[----:B--2---:R2:W3:Y:S02]  /*9ad0*/  SYNCS.PHASECHK.TRANS64.TRYWAIT P1, [R2+URZ+0xa0], R4 ;  /* 0x0000a004020075a7 */ /* 0x0044e400080211ff */
[----:B---3--:R-:W-:Y:S05]  /*9ae0*/  @!P1 NANOSLEEP.SYNCS 0x989680 ;  /* 0x009896800000995d */ /* 0x008fea0003900000 */
[----:B------:R-:W3:Y:S02]  /*9af0*/  @!P1 SYNCS.PHASECHK.TRANS64 P1, [R2+URZ+0xa0], R4 ;  /* 0x0000a004020095a7 */ /* 0x000ee400080210ff */
[----:B---3--:R-:W-:Y:S05]  /*9b00*/  @!P1 BRA `(.L_x_51) ;  /* 0xfffffffc00f09947 */ /* 0x008fea000383ffff */
[----:B------:R-:W-:Y:S05]  /*9b10*/  BRA `(.L_x_148) ;  /* 0xffffff90005c7947 */ /* 0x000fea000383ffff */
.L_x_54:
[----:B------:R-:W-:-:S07]  /*9b20*/  MOV R0, UR4 ;  /* 0x0000000400007c02 */ /* 0x000fce0008000f00 */
.L_x_149:
[----:B--2---:R2:W3:Y:S02]  /*9b30*/  SYNCS.PHASECHK.TRANS64.TRYWAIT P0, [R0+URZ+0xb0], R2 ;  /* 0x0000b002000075a7 */ /* 0x0044e400080011ff */
[----:B---3--:R-:W-:Y:S05]  /*9b40*/  @!P0 NANOSLEEP.SYNCS 0x989680 ;  /* 0x009896800000895d */ /* 0x008fea0003900000 */
[----:B------:R-:W3:Y:S02]  /*9b50*/  @!P0 SYNCS.PHASECHK.TRANS64 P0, [R0+URZ+0xb0], R2 ;  /* 0x0000b002000085a7 */ /* 0x000ee400080010ff */
[----:B---3--:R-:W-:Y:S05]  /*9b60*/  @!P0 BRA `(.L_x_149) ;  /* 0xfffffffc00f08947 */ /* 0x008fea000383ffff */
[----:B------:R-:W-:Y:S05]  /*9b70*/  BRA `(.L_x_53) ;  /* 0xffffff9000b07947 */ /* 0x000fea000383ffff */
.L_x_61:
[----:B-1----:R1:W2:Y:S02]  /*9b80*/  SYNCS.PHASECHK.TRANS64.TRYWAIT P1, [R0+URZ+0xa0], R2 ;  /* 0x0000a002000075a7 */ /* 0x0022a400080211ff */
[----:B--2---:R-:W-:Y:S05]  /*9b90*/  @!P1 NANOSLEEP.SYNCS 0x989680 ;  /* 0x009896800000995d */ /* 0x004fea0003900000 */
[----:B------:R-:W2:Y:S02]  /*9ba0*/  @!P1 SYNCS.PHASECHK.TRANS64 P1, [R0+URZ+0xa0], R2 ;  /* 0x0000a002000095a7 */ /* 0x000ea400080210ff */
[----:B--2---:R-:W-:Y:S05]  /*9bb0*/  @!P1 BRA `(.L_x_61) ;  /* 0xfffffffc00f09947 */ /* 0x004fea000383ffff */
[----:B------:R-:W-:Y:S05]  /*9bc0*/  BRA `(.L_x_150) ;  /* 0xffffff98000c7947 */ /* 0x000fea000383ffff */
.L_x_62:
[----:B------:R-:W-:-:S07]  /*9bd0*/  MOV R2, UR19 ;  /* 0x0000001300027c02 */ /* 0x000fce0008000f00 */
.L_x_151:
[----:B-1----:R1:W2:Y:S02]  /*9be0*/  SYNCS.PHASECHK.TRANS64.TRYWAIT P0, [R2+URZ+0xe0], R0 ;  /* 0x0000e000020075a7 */ /* 0x0022a400080011ff */
[----:B--2---:R-:W-:Y:S05]  /*9bf0*/  @!P0 NANOSLEEP.SYNCS 0x989680 ;  /* 0x009896800000895d */ /* 0x004fea0003900000 */
[----:B------:R-:W2:Y:S02]  /*9c00*/  @!P0 SYNCS.PHASECHK.TRANS64 P0, [R2+URZ+0xe0], R0 ;  /* 0x0000e000020085a7 */ /* 0x000ea400080010ff */
[----:B--2---:R-:W-:Y:S05]  /*9c10*/  @!P0 BRA `(.L_x_151) ;  /* 0xfffffffc00f08947 */ /* 0x004fea000383ffff */
[----:B------:R-:W-:Y:S05]  /*9c20*/  BRA `(.L_x_152) ;  /* 0xffffff9800407947 */ /* 0x000fea000383ffff */
.L_x_65:
[----:B------:R-:W-:Y:S07]  /*9c30*/  MOV R0, UR6 ;  /* 0x0000000600007c02 */ /* 0x000fee0008000f00 */
.L_x_153:
[----:B-1----:R1:W2:Y:S02]  /*9c40*/  SYNCS.PHASECHK.TRANS64.TRYWAIT P0, [R0+URZ], R2 ;  /* 0x00000002000075a7 */ /* 0x0022a400080011ff */
[----:B--2---:R-:W-:Y:S05]  /*9c50*/  @!P0 NANOSLEEP.SYNCS 0x989680 ;  /* 0x009896800000895d */ /* 0x004fea0003900000 */
[----:B------:R-:W2:Y:S02]  /*9c60*/  @!P0 SYNCS.PHASECHK.TRANS64 P0, [R0+URZ], R2 ;  /* 0x00000002000085a7 */ /* 0x000ea400080010ff */
[----:B--2---:R-:W-:Y:S05]  /*9c70*/  @!P0 BRA `(.L_x_153) ;  /* 0xfffffffc00f08947 */ /* 0x004fea000383ffff */
[----:B------:R-:W-:Y:S05]  /*9c80*/  BRA `(.L_x_64) ;  /* 0xffffff9800787947 */ /* 0x000fea000383ffff */
.L_x_68:
[----:B------:R-:W-:-:S07]  /*9c90*/  MOV R0, UR4 ;  /* 0x0000000400007c02 */ /* 0x000fce0008000f00 */
.L_x_154:
[----:B--2---:R2:W4:Y:S02]  /*9ca0*/  SYNCS.PHASECHK.TRANS64.TRYWAIT P0, [R0+URZ], R2 ;  /* 0x00000002000075a7 */ /* 0x00452400080011ff */
[----:B----4-:R-:W-:Y:S05]  /*9cb0*/  @!P0 NANOSLEEP.SYNCS 0x989680 ;  /* 0x009896800000895d */ /* 0x010fea0003900000 */
[----:B------:R-:W4:Y:S02]  /*9cc0*/  @!P0 SYNCS.PHASECHK.TRANS64 P0, [R0+URZ], R2 ;  /* 0x00000002000085a7 */ /* 0x000f2400080010ff */
[----:B----4-:R-:W-:Y:S05]  /*9cd0*/  @!P0 BRA `(.L_x_154) ;  /* 0xfffffffc00f08947 */ /* 0x010fea000383ffff */
[----:B------:R-:W-:Y:S05]  /*9ce0*/  BRA `(.L_x_155) ;  /* 0xffffff9c00187947 */ /* 0x000fea000383ffff */
.L_x_69:
[----:B------:R-:W-:-:S07]  /*9cf0*/  MOV R0, UR5 ;  /* 0x0000000500007c02 */ /* 0x000fce0008000f00 */
.L_x_156:
[----:B-1----:R1:W2:Y:S02]  /*9d00*/  SYNCS.PHASECHK.TRANS64.TRYWAIT P0, [R0+URZ], R3 ;  /* 0x00000003000075a7 */ /* 0x0022a400080011ff */
[----:B--2---:R-:W-:Y:S05]  /*9d10*/  @!P0 NANOSLEEP.SYNCS 0x989680 ;  /* 0x009896800000895d */ /* 0x004fea0003900000 */
[----:B------:R-:W2:Y:S02]  /*9d20*/  @!P0 SYNCS.PHASECHK.TRANS64 P0, [R0+URZ], R3 ;  /* 0x00000003000085a7 */ /* 0x000ea400080010ff */
[----:B--2---:R-:W-:Y:S05]  /*9d30*/  @!P0 BRA `(.L_x_156) ;  /* 0xfffffffc00f08947 */ /* 0x004fea000383ffff */
[----:B------:R-:W-:Y:S05]  /*9d40*/  BRA `(.L_x_157) ;  /* 0xffffff9c00247947 */ /* 0x000fea000383ffff */
.L_x_70:
[----:B------:R-:W-:-:S07]  /*9d50*/  MOV R0, UR5 ;  /* 0x0000000500007c02 */ /* 0x000fce0008000f00 */
.L_x_158:
[----:B-1----:R1:W2:Y:S02]  /*9d60*/  SYNCS.PHASECHK.TRANS64.TRYWAIT P0, [R0+URZ], R3 ;  /* 0x00000003000075a7 */ /* 0x0022a400080011ff */
[----:B--2---:R-:W-:Y:S05]  /*9d70*/  @!P0 NANOSLEEP.SYNCS 0x989680 ;  /* 0x009896800000895d */ /* 0x004fea0003900000 */
[----:B------:R-:W2:Y:S02]  /*9d80*/  @!P0 SYNCS.PHASECHK.TRANS64 P0, [R0+URZ], R3 ;  /* 0x00000003000085a7 */ /* 0x000ea400080010ff */
[----:B--2---:R-:W-:Y:S05]  /*9d90*/  @!P0 BRA `(.L_x_158) ;  /* 0xfffffffc00f08947 */ /* 0x004fea000383ffff */
[----:B------:R-:W-:Y:S05]  /*9da0*/  BRA `(.L_x_159) ;  /* 0xffffff9c00307947 */ /* 0x000fea000383ffff */
.L_x_71:
[----:B-1----:R-:W-:-:S07]  /*9db0*/  MOV R0, UR4 ;  /* 0x0000000400007c02 */ /* 0x002fce0008000f00 */
.L_x_160:
[----:B-1----:R1:W2:Y:S02]  /*9dc0*/  SYNCS.PHASECHK.TRANS64.TRYWAIT P0, [R0+URZ], R2 ;  /* 0x00000002000075a7 */ /* 0x0022a400080011ff */
[----:B--2---:R-:W-:Y:S05]  /*9dd0*/  @!P0 NANOSLEEP.SYNCS 0x989680 ;  /* 0x009896800000895d */ /* 0x004fea0003900000 */
[----:B------:R-:W2:Y:S02]  /*9de0*/  @!P0 SYNCS.PHASECHK.TRANS64 P0, [R0+URZ], R2 ;  /* 0x00000002000085a7 */ /* 0x000ea400080010ff */
[----:B--2---:R-:W-:Y:S05]  /*9df0*/  @!P0 BRA `(.L_x_160) ;  /* 0xfffffffc00f08947 */ /* 0x004fea000383ffff */
[----:B------:R-:W-:Y:S05]  /*9e00*/  BRA `(.L_x_161) ;  /* 0xffffff9c003c7947 */ /* 0x000fea000383ffff */
.L_x_76:
[----:B--2---:R2:W3:Y:S02]  /*9e10*/  SYNCS.PHASECHK.TRANS64.TRYWAIT P0, [R8+URZ+0xa0], R0 ;  /* 0x0000a000080075a7 */ /* 0x0044e400080011ff */
[----:B---3--:R-:W-:Y:S05]  /*9e20*/  @!P0 NANOSLEEP.SYNCS 0x989680 ;  /* 0x009896800000895d */ /* 0x008fea0003900000 */
[----:B------:R-:W3:Y:S02]  /*9e30*/  @!P0 SYNCS.PHASECHK.TRANS64 P0, [R8+URZ+0xa0], R0 ;  /* 0x0000a000080085a7 */ /* 0x000ee400080010ff */
[----:B---3--:R-:W-:Y:S05]  /*9e40*/  @!P0 BRA `(.L_x_76) ;  /* 0xfffffffc00f08947 */ /* 0x008fea000383ffff */
[----:B------:R-:W-:Y:S05]  /*9e50*/  BRA `(.L_x_162) ;  /* 0xffffffa000707947 */ /* 0x000fea000383ffff */
.L_x_79:
[----:B--2---:R-:W-:Y:S07]  /*9e60*/  MOV R0, UR21 ;  /* 0x0000001500007c02 */ /* 0x004fee0008000f00 */
.L_x_163:
[----:B--2---:R2:W3:Y:S02]  /*9e70*/  SYNCS.PHASECHK.TRANS64.TRYWAIT P1, [R0+URZ+0x98], R2 ;  /* 0x00009802000075a7 */ /* 0x0044e400080211ff */
[----:B---3--:R-:W-:Y:S05]  /*9e80*/  @!P1 NANOSLEEP.SYNCS 0x989680 ;  /* 0x009896800000995d */ /* 0x008fea0003900000 */
[----:B------:R-:W3:Y:S02]  /*9e90*/  @!P1 SYNCS.PHASECHK.TRANS64 P1, [R0+URZ+0x98], R2 ;  /* 0x00009802000095a7 */ /* 0x000ee400080210ff */
[----:B---3--:R-:W-:Y:S05]  /*9ea0*/  @!P1 BRA `(.L_x_163) ;  /* 0xfffffffc00f09947 */ /* 0x008fea000383ffff */
[----:B------:R-:W-:Y:S05]  /*9eb0*/  BRA `(.L_x_78) ;  /* 0xffffffa400ec7947 */ /* 0x000fea000383ffff */
.L_x_82:
[----:B--2---:R-:W-:Y:S07]  /*9ec0*/  MOV R0, UR21 ;  /* 0x0000001500007c02 */ /* 0x004fee0008000f00 */
.L_x_164:
[----:B--2---:R2:W3:Y:S02]  /*9ed0*/  SYNCS.PHASECHK.TRANS64.TRYWAIT P0, [R0+URZ+0x70], R4 ;  /* 0x00007004000075a7 */ /* 0x0044e400080011ff */
[----:B---3--:R-:W-:Y:S05]  /*9ee0*/  @!P0 NANOSLEEP.SYNCS 0x989680 ;  /* 0x009896800000895d */ /* 0x008fea0003900000 */
[----:B------:R-:W3:Y:S02]  /*9ef0*/  @!P0 SYNCS.PHASECHK.TRANS64 P0, [R0+URZ+0x70], R4 ;  /* 0x00007004000085a7 */ /* 0x000ee400080010ff */
[----:B---3--:R-:W-:Y:S05]  /*9f00*/  @!P0 BRA `(.L_x_164) ;  /* 0xfffffffc00f08947 */ /* 0x008fea000383ffff */
[----:B------:R-:W-:Y:S05]  /*9f10*/  BRA `(.L_x_165) ;  /* 0xffffffa800447947 */ /* 0x000fea000383ffff */
.L_x_83:
[----:B------:R-:W-:Y:S07]  /*9f20*/  MOV R0, UR21 ;  /* 0x0000001500007c02 */ /* 0x000fee0008000f00 */
.L_x_166:
[----:B--2---:R2:W3:Y:S02]  /*9f30*/  SYNCS.PHASECHK.TRANS64.TRYWAIT P0, [R0+URZ+0x78], R4 ;  /* 0x00007804000075a7 */ /* 0x0044e400080011ff */
[----:B---3--:R-:W-:Y:S05]  /*9f40*/  @!P0 NANOSLEEP.SYNCS 0x989680 ;  /* 0x009896800000895d */ /* 0x008fea0003900000 */
[----:B------:R-:W3:Y:S02]  /*9f50*/  @!P0 SYNCS.PHASECHK.TRANS64 P0, [R0+URZ+0x78], R4 ;  /* 0x00007804000085a7 */ /* 0x000ee400080010ff */
[----:B---3--:R-:W-:Y:S05]  /*9f60*/  @!P0 BRA `(.L_x_166) ;  /* 0xfffffffc00f08947 */ /* 0x008fea000383ffff */
[----:B------:R-:W-:Y:S05]  /*9f70*/  BRA `(.L_x_167) ;  /* 0xffffffa800807947 */ /* 0x000fea000383ffff */
.L_x_84:
[----:B------:R-:W-:Y:S07]  /*9f80*/  MOV R0, UR21 ;  /* 0x0000001500007c02 */ /* 0x000fee0008000f00 */
.L_x_168:
[----:B--2---:R2:W3:Y:S02]  /*9f90*/  SYNCS.PHASECHK.TRANS64.TRYWAIT P0, [R0+URZ+0x80], R4 ;  /* 0x00008004000075a7 */ /* 0x0044e400080011ff */
[----:B---3--:R-:W-:Y:S05]  /*9fa0*/  @!P0 NANOSLEEP.SYNCS 0x989680 ;  /* 0x009896800000895d */ /* 0x008fea0003900000 */
[----:B------:R-:W3:Y:S02]  /*9fb0*/  @!P0 SYNCS.PHASECHK.TRANS64 P0, [R0+URZ+0x80], R4 ;  /* 0x00008004000085a7 */ /* 0x000ee400080010ff */
[----:B---3--:R-:W-:Y:S05]  /*9fc0*/  @!P0 BRA `(.L_x_168) ;  /* 0xfffffffc00f08947 */ /* 0x008fea000383ffff */
[----:B------:R-:W-:Y:S05]  /*9fd0*/  BRA `(.L_x_169) ;  /* 0xffffffa800c87947 */ /* 0x000fea000383ffff */
.L_x_85:
[----:B------:R-:W-:Y:S07]  /*9fe0*/  MOV R0, UR21 ;  /* 0x0000001500007c02 */ /* 0x000fee0008000f00 */
.L_x_170:
[----:B--2---:R2:W3:Y:S02]  /*9ff0*/  SYNCS.PHASECHK.TRANS64.TRYWAIT P0, [R0+URZ+0x88], R4 ;  /* 0x00008804000075a7 */ /* 0x0044e400080011ff */
[----:B---3--:R-:W-:Y:S05]  /*a000*/  @!P0 NANOSLEEP.SYNCS 0x989680 ;  /* 0x009896800000895d */ /* 0x008fea0003900000 */
[----:B------:R-:W3:Y:S02]  /*a010*/  @!P0 SYNCS.PHASECHK.TRANS64 P0, [R0+URZ+0x88], R4 ;  /* 0x00008804000085a7 */ /* 0x000ee400080010ff */
[----:B---3--:R-:W-:Y:S05]  /*a020*/  @!P0 BRA `(.L_x_170) ;  /* 0xfffffffc00f08947 */ /* 0x008fea000383ffff */
[----:B------:R-:W-:Y:S05]  /*a030*/  BRA `(.L_x_171) ;  /* 0xffffffac00147947 */ /* 0x000fea000383ffff */
.L_x_87:
[----:B------:R-:W-:-:S07]  /*a040*/  MOV R0, UR21 ;  /* 0x0000001500007c02 */ /* 0x000fce0008000f00 */
.L_x_172:
[----:B---3--:R3:W4:Y:S02]  /*a050*/  SYNCS.PHASECHK.TRANS64.TRYWAIT P0, [R0+URZ+0x70], R2 ;  /* 0x00007002000075a7 */ /* 0x00872400080011ff */
[----:B----4-:R-:W-:Y:S05]  /*a060*/  @!P0 NANOSLEEP.SYNCS 0x989680 ;  /* 0x009896800000895d */ /* 0x010fea0003900000 */
[----:B------:R-:W4:Y:S02]  /*a070*/  @!P0 SYNCS.PHASECHK.TRANS64 P0, [R0+URZ+0x70], R2 ;  /* 0x00007002000085a7 */ /* 0x000f2400080010ff */
[----:B----4-:R-:W-:Y:S05]  /*a080*/  @!P0 BRA `(.L_x_172) ;  /* 0xfffffffc00f08947 */ /* 0x010fea000383ffff */
[----:B------:R-:W-:Y:S05]  /*a090*/  BRA `(.L_x_173) ;  /* 0xffffffac008c7947 */ /* 0x000fea000383ffff */
.L_x_88:
[----:B---3--:R-:W-:-:S07]  /*a0a0*/  MOV R0, UR21 ;  /* 0x0000001500007c02 */ /* 0x008fce0008000f00 */
.L_x_174:
[----:B---3--:R3:W4:Y:S02]  /*a0b0*/  SYNCS.PHASECHK.TRANS64.TRYWAIT P0, [R0+URZ+0x78], R2 ;  /* 0x00007802000075a7 */ /* 0x00872400080011ff */
[----:B----4-:R-:W-:Y:S05]  /*a0c0*/  @!P0 NANOSLEEP.SYNCS 0x989680 ;  /* 0x009896800000895d */ /* 0x010fea0003900000 */
[----:B------:R-:W4:Y:S02]  /*a0d0*/  @!P0 SYNCS.PHASECHK.TRANS64 P0, [R0+URZ+0x78], R2 ;  /* 0x00007802000085a7 */ /* 0x000f2400080010ff */
[----:B----4-:R-:W-:Y:S05]  /*a0e0*/  @!P0 BRA `(.L_x_174) ;  /* 0xfffffffc00f08947 */ /* 0x010fea000383ffff */
[----:B------:R-:W-:Y:S05]  /*a0f0*/  BRA `(.L_x_175) ;  /* 0xffffffac007c7947 */ /* 0x000fea000383ffff */
.L_x_89:
[----:B---3--:R-:W-:-:S07]  /*a100*/  MOV R0, UR21 ;  /* 0x0000001500007c02 */ /* 0x008fce0008000f00 */
.L_x_176:
[----:B---3--:R3:W4:Y:S02]  /*a110*/  SYNCS.PHASECHK.TRANS64.TRYWAIT P0, [R0+URZ+0x80], R2 ;  /* 0x00008002000075a7 */ /* 0x00872400080011ff */
[----:B----4-:R-:W-:Y:S05]  /*a120*/  @!P0 NANOSLEEP.SYNCS 0x989680 ;  /* 0x009896800000895d */ /* 0x010fea0003900000 */
[----:B------:R-:W4:Y:S02]  /*a130*/  @!P0 SYNCS.PHASECHK.TRANS64 P0, [R0+URZ+0x80], R2 ;  /* 0x00008002000085a7 */ /* 0x000f2400080010ff */
[----:B----4-:R-:W-:Y:S05]  /*a140*/  @!P0 BRA `(.L_x_176) ;  /* 0xfffffffc00f08947 */ /* 0x010fea000383ffff */
[----:B------:R-:W-:Y:S05]  /*a150*/  BRA `(.L_x_177) ;  /* 0xffffffac006c7947 */ /* 0x000fea000383ffff */
.L_x_91:
[----:B-1----:R1:W2:Y:S02]  /*a160*/  SYNCS.PHASECHK.TRANS64.TRYWAIT P0, [R3+URZ+0xa0], R0 ;  /* 0x0000a000030075a7 */ /* 0x0022a400080011ff */
[----:B--2---:R-:W-:Y:S05]  /*a170*/  @!P0 NANOSLEEP.SYNCS 0x989680 ;  /* 0x009896800000895d */ /* 0x004fea0003900000 */
[----:B------:R-:W2:Y:S02]  /*a180*/  @!P0 SYNCS.PHASECHK.TRANS64 P0, [R3+URZ+0xa0], R0 ;  /* 0x0000a000030085a7 */ /* 0x000ea400080010ff */
[----:B--2---:R-:W-:Y:S05]  /*a190*/  @!P0 BRA `(.L_x_91) ;  /* 0xfffffffc00f08947 */ /* 0x004fea000383ffff */
[----:B------:R-:W-:Y:S05]  /*a1a0*/  BRA `(.L_x_178) ;  /* 0xffffffb000387947 */ /* 0x000fea000383ffff */
.L_x_102:
[----:B-1----:R1:W2:Y:S02]  /*a1b0*/  SYNCS.PHASECHK.TRANS64.TRYWAIT P1, [R2+URZ+0x50], R0 ;  /* 0x00005000020075a7 */ /* 0x0022a400080211ff */
[----:B--2---:R-:W-:Y:S05]  /*a1c0*/  @!P1 NANOSLEEP.SYNCS 0x989680 ;  /* 0x009896800000995d */ /* 0x004fea0003900000 */
[----:B------:R-:W2:Y:S02]  /*a1d0*/  @!P1 SYNCS.PHASECHK.TRANS64 P1, [R2+URZ+0x50], R0 ;  /* 0x00005000020095a7 */ /* 0x000ea400080210ff */
[----:B--2---:R-:W-:Y:S05]  /*a1e0*/  @!P1 BRA `(.L_x_102) ;  /* 0xfffffffc00f09947 */ /* 0x004fea000383ffff */
[----:B------:R-:W-:Y:S05]  /*a1f0*/  BRA `(.L_x_101) ;  /* 0xffffffbc00ac7947 */ /* 0x000fea000383ffff */
.L_x_104:
[----:B-1----:R1:W2:Y:S02]  /*a200*/  SYNCS.PHASECHK.TRANS64.TRYWAIT P0, [R52+URZ+0xc0], R3 ;  /* 0x0000c003340075a7 */ /* 0x0022a400080011ff */
[----:B--2---:R-:W-:Y:S05]  /*a210*/  @!P0 NANOSLEEP.SYNCS 0x989680 ;  /* 0x009896800000895d */ /* 0x004fea0003900000 */
[----:B------:R-:W2:Y:S02]  /*a220*/  @!P0 SYNCS.PHASECHK.TRANS64 P0, [R52+URZ+0xc0], R3 ;  /* 0x0000c003340085a7 */ /* 0x000ea400080010ff */
[----:B--2---:R-:W-:Y:S05]  /*a230*/  @!P0 BRA `(.L_x_104) ;  /* 0xfffffffc00f08947 */ /* 0x004fea000383ffff */
[----:B------:R-:W-:Y:S05]  /*a240*/  BRA `(.L_x_103) ;  /* 0xffffffc000007947 */ /* 0x000fea000383ffff */
.L_x_112:
[----:B--2---:R2:W3:Y:S02]  /*a250*/  SYNCS.PHASECHK.TRANS64.TRYWAIT P0, [R0+URZ+0x50], R2 ;  /* 0x00005002000075a7 */ /* 0x0044e400080011ff */
[----:B---3--:R-:W-:Y:S05]  /*a260*/  @!P0 NANOSLEEP.SYNCS 0x989680 ;  /* 0x009896800000895d */ /* 0x008fea0003900000 */
[----:B------:R-:W3:Y:S02]  /*a270*/  @!P0 SYNCS.PHASECHK.TRANS64 P0, [R0+URZ+0x50], R2 ;  /* 0x00005002000085a7 */ /* 0x000ee400080010ff */
[----:B---3--:R-:W-:Y:S05]  /*a280*/  @!P0 BRA `(.L_x_112) ;  /* 0xfffffffc00f08947 */ /* 0x008fea000383ffff */
[----:B------:R-:W-:Y:S05]  /*a290*/  BRA `(.L_x_111) ;  /* 0xffffffc800f47947 */ /* 0x000fea000383ffff */
.L_x_120:
[----:B--2---:R2:W3:Y:S02]  /*a2a0*/  SYNCS.PHASECHK.TRANS64.TRYWAIT P0, [R0+URZ+0x50], R4 ;  /* 0x00005004000075a7 */ /* 0x0044e400080011ff */
[----:B---3--:R-:W-:Y:S05]  /*a2b0*/  @!P0 NANOSLEEP.SYNCS 0x989680 ;  /* 0x009896800000895d */ /* 0x008fea0003900000 */
[----:B------:R-:W3:Y:S02]  /*a2c0*/  @!P0 SYNCS.PHASECHK.TRANS64 P0, [R0+URZ+0x50], R4 ;  /* 0x00005004000085a7 */ /* 0x000ee400080010ff */
[----:B---3--:R-:W-:Y:S05]  /*a2d0*/  @!P0 BRA `(.L_x_120) ;  /* 0xfffffffc00f08947 */ /* 0x008fea000383ffff */
[----:B------:R-:W-:Y:S05]  /*a2e0*/  BRA `(.L_x_119) ;  /* 0xffffffd800307947 */ /* 0x000fea000383ffff */
.L_x_128:
[----:B--2---:R2:W3:Y:S02]  /*a2f0*/  SYNCS.PHASECHK.TRANS64.TRYWAIT P0, [R0+URZ+0x50], R2 ;  /* 0x00005002000075a7 */ /* 0x0044e400080011ff */
[----:B---3--:R-:W-:Y:S05]  /*a300*/  @!P0 NANOSLEEP.SYNCS 0x989680 ;  /* 0x009896800000895d */ /* 0x008fea0003900000 */
[----:B------:R-:W3:Y:S02]  /*a310*/  @!P0 SYNCS.PHASECHK.TRANS64 P0, [R0+URZ+0x50], R2 ;  /* 0x00005002000085a7 */ /* 0x000ee400080010ff */
[----:B---3--:R-:W-:Y:S05]  /*a320*/  @!P0 BRA `(.L_x_128) ;  /* 0xfffffffc00f08947 */ /* 0x008fea000383ffff */
[----:B------:R-:W-:Y:S05]  /*a330*/  BRA `(.L_x_127) ;  /* 0xffffffe4007c7947 */ /* 0x000fea000383ffff */
        .weak           $__internal_0_$__cuda_sm10x_tcgen05_guardrail_trap_col_being_dealloced_not_returned_by_alloc
        .type           $__internal_0_$__cuda_sm10x_tcgen05_guardrail_trap_col_being_dealloced_not_returned_by_alloc,@function
        .size           $__internal_0_$__cuda_sm10x_tcgen05_guardrail_trap_col_being_dealloced_not_returned_by_alloc,($__internal_1_$__cuda_sm10x_tcgen05_guardrail_trap_phase_invalid_during_alloc - $__internal_0_$__cuda_sm10x_tcgen05_guardrail_trap_col_being_dealloced_not_returned_by_alloc)
$__internal_0_$__cuda_sm10x_tcgen05_guardrail_trap_col_being_dealloced_not_returned_by_alloc:
[----:B------:R-:W-:Y:S05]  /*a340*/  BPT.TRAP 0x1 ;  /* 0x000000040000795c */ /* 0x000fea0000300000 */
[----:B------:R-:W-:-:S04]  /*a350*/  HFMA2 R3, -RZ, RZ, 0, 0 ;  /* 0x00000000ff037431 */ /* 0x000fc800000001ff */
[----:B------:R-:W-:Y:S05]  /*a360*/  RET.REL.NODEC R2 `(_ZN7cutlass13device_kernelINS_4gemm6kernel13GemmUniversalIN4cute5tupleIJiiiiEEENS1_10collective13CollectiveMmaINS1_35MainloopSm100TmaUmmaWarpSpecializedILi5ELi2ELi4ENS5_IJNS4_1CILi2EEENSA_ILi1EEESC_EEEEENS5_IJNSA_ILi64EEENSA_ILi256EEENSA_ILi32EEEEEEaNS5_IJlSC_lEEEaSJ_NS4_8TiledMMAINS4_8MMA_AtomIJNS4_15SM100_MMA_S8_SSIaaiLi64ELi256ELNS4_4UMMA5MajorE0ELSO_0ELNSN_8SaturateE0EEEEEENS4_6LayoutINS5_IJSC_SC_SC_EEENS5_IJNSA_ILi0EEESU_SU_EEEEENS5_IJNS4_10UnderscoreESX_SX_EEEEENS4_13SM90_TMA_LOADENS4_14ComposedLayoutINS4_7SwizzleILi1ELi4ELi3EEENS4_18smem_ptr_flag_bitsILi8EEENSS_INS5_IJNSA_ILi8EEESH_EEENS5_IJSH_SC_EEEEEEEvNS4_8identityENS4_23SM90_TMA_LOAD_MULTICASTES1A_vS1B_EENS_8epilogue10collective18CollectiveEpilogueINS1E_23Sm100TmaWarpSpecializedILi4ELi2ELi32ELb0ELb0EEEJSI_NS5_IJNSS_ISF_SC_EES1J_EEEaSJ_aSJ_NS1E_6fusion15FusionCallbacksIS1I_NS1L_17LinearCombinationIaiaiLNS_15FloatRoundStyleE2EEESI_S1K_JEEENS4_5SM1004TMEM4LOAD26SM100_TMEM_LOAD_16dp32b32xES10_NS11_INS12_ILi2ELi4ELi3EEES15_NSS_INS5_IJS16_SF_EEENS5_IJSF_SC_EEEEEEENS4_39AutoVectorizingCopyWithAssumedAlignmentILi128EEENS4_14SM90_TMA_STOREES1Z_S21_S21_EEEvvEEEEvNT_6ParamsE) ;  /* 0xffffff5c02247950 */ /* 0x000fea0003c3ffff */
        .weak           $__internal_1_$__cuda_sm10x_tcgen05_guardrail_trap_phase_invalid_during_alloc
        .type           $__internal_1_$__cuda_sm10x_tcgen05_guardrail_trap_phase_invalid_during_alloc,@function
        .size           $__internal_1_$__cuda_sm10x_tcgen05_guardrail_trap_phase_invalid_during_alloc,($__internal_2_$__cuda_sm10x_tcgen05_guardrail_trap_unallocated_columns_being_dealloced - $__internal_1_$__cuda_sm10x_tcgen05_guardrail_trap_phase_invalid_during_alloc)
$__internal_1_$__cuda_sm10x_tcgen05_guardrail_trap_phase_invalid_during_alloc:
[----:B------:R-:W-:Y:S05]  /*a370*/  BPT.TRAP 0x1 ;  /* 0x000000040000795c */ /* 0x000fea0000300000 */
[----:B------:R-:W-:-:S04]  /*a380*/  MOV R5, 0x0 ;  /* 0x0000000000057802 */ /* 0x000fc80000000f00 */
[----:B------:R-:W-:Y:S05]  /*a390*/  RET.REL.NODEC R4 `(_ZN7cutlass13device_kernelINS_4gemm6kernel13GemmUniversalIN4cute5tupleIJiiiiEEENS1_10collective13CollectiveMmaINS1_35MainloopSm100TmaUmmaWarpSpecializedILi5ELi2ELi4ENS5_IJNS4_1CILi2EEENSA_ILi1EEESC_EEEEENS5_IJNSA_ILi64EEENSA_ILi256EEENSA_ILi32EEEEEEaNS5_IJlSC_lEEEaSJ_NS4_8TiledMMAINS4_8MMA_AtomIJNS4_15SM100_MMA_S8_SSIaaiLi64ELi256ELNS4_4UMMA5MajorE0ELSO_0ELNSN_8SaturateE0EEEEEENS4_6LayoutINS5_IJSC_SC_SC_EEENS5_IJNSA_ILi0EEESU_SU_EEEEENS5_IJNS4_10UnderscoreESX_SX_EEEEENS4_13SM90_TMA_LOADENS4_14ComposedLayoutINS4_7SwizzleILi1ELi4ELi3EEENS4_18smem_ptr_flag_bitsILi8EEENSS_INS5_IJNSA_ILi8EEESH_EEENS5_IJSH_SC_EEEEEEEvNS4_8identityENS4_23SM90_TMA_LOAD_MULTICASTES1A_vS1B_EENS_8epilogue10collective18CollectiveEpilogueINS1E_23Sm100TmaWarpSpecializedILi4ELi2ELi32ELb0ELb0EEEJSI_NS5_IJNSS_ISF_SC_EES1J_EEEaSJ_aSJ_NS1E_6fusion15FusionCallbacksIS1I_NS1L_17LinearCombinationIaiaiLNS_15FloatRoundStyleE2EEESI_S1K_JEEENS4_5SM1004TMEM4LOAD26SM100_TMEM_LOAD_16dp32b32xES10_NS11_INS12_ILi2ELi4ELi3EEES15_NSS_INS5_IJS16_SF_EEENS5_IJSF_SC_EEEEEEENS4_39AutoVectorizingCopyWithAssumedAlignmentILi128EEENS4_14SM90_TMA_STOREES1Z_S21_S21_EEEvvEEEEvNT_6ParamsE) ;  /* 0xffffff5c04187950 */ /* 0x000fea0003c3ffff */
        .weak           $__internal_2_$__cuda_sm10x_tcgen05_guardrail_trap_unallocated_columns_being_dealloced
        .type           $__internal_2_$__cuda_sm10x_tcgen05_guardrail_trap_unallocated_columns_being_dealloced,@function
        .size           $__internal_2_$__cuda_sm10x_tcgen05_guardrail_trap_unallocated_columns_being_dealloced,(.L_x_180 - $__internal_2_$__cuda_sm10x_tcgen05_guardrail_trap_unallocated_columns_being_dealloced)
$__internal_2_$__cuda_sm10x_tcgen05_guardrail_trap_unallocated_columns_being_dealloced:
[----:B------:R-:W-:Y:S05]  /*a3a0*/  BPT.TRAP 0x1 ;  /* 0x000000040000795c */ /* 0x000fea0000300000 */
[----:B------:R-:W-:-:S04]  /*a3b0*/  HFMA2 R3, -RZ, RZ, 0, 0 ;  /* 0x00000000ff037431 */ /* 0x000fc800000001ff */
[----:B------:R-:W-:Y:S05]  /*a3c0*/  RET.REL.NODEC R2 `(_ZN7cutlass13device_kernelINS_4gemm6kernel13GemmUniversalIN4cute5tupleIJiiiiEEENS1_10collective13CollectiveMmaINS1_35MainloopSm100TmaUmmaWarpSpecializedILi5ELi2ELi4ENS5_IJNS4_1CILi2EEENSA_ILi1EEESC_EEEEENS5_IJNSA_ILi64EEENSA_ILi256EEENSA_ILi32EEEEEEaNS5_IJlSC_lEEEaSJ_NS4_8TiledMMAINS4_8MMA_AtomIJNS4_15SM100_MMA_S8_SSIaaiLi64ELi256ELNS4_4UMMA5MajorE0ELSO_0ELNSN_8SaturateE0EEEEEENS4_6LayoutINS5_IJSC_SC_SC_EEENS5_IJNSA_ILi0EEESU_SU_EEEEENS5_IJNS4_10UnderscoreESX_SX_EEEEENS4_13SM90_TMA_LOADENS4_14ComposedLayoutINS4_7SwizzleILi1ELi4ELi3EEENS4_18smem_ptr_flag_bitsILi8EEENSS_INS5_IJNSA_ILi8EEESH_EEENS5_IJSH_SC_EEEEEEEvNS4_8identityENS4_23SM90_TMA_LOAD_MULTICASTES1A_vS1B_EENS_8epilogue10collective18CollectiveEpilogueINS1E_23Sm100TmaWarpSpecializedILi4ELi2ELi32ELb0ELb0EEEJSI_NS5_IJNSS_ISF_SC_EES1J_EEEaSJ_aSJ_NS1E_6fusion15FusionCallbacksIS1I_NS1L_17LinearCombinationIaiaiLNS_15FloatRoundStyleE2EEESI_S1K_JEEENS4_5SM1004TMEM4LOAD26SM100_TMEM_LOAD_16dp32b32xES10_NS11_INS12_ILi2ELi4ELi3EEES15_NSS_INS5_IJS16_SF_EEENS5_IJSF_SC_EEEEEEENS4_39AutoVectorizingCopyWithAssumedAlignmentILi128EEENS4_14SM90_TMA_STOREES1Z_S21_S21_EEEvvEEEEvNT_6ParamsE) ;  /* 0xffffff5c020c7950 */ /* 0x000fea0003c3ffff */
.L_x_179:
[----:B------:R-:W-:-:S00]  /*a3d0*/  BRA `(.L_x_179) ;  /* 0xfffffffc00fc7947 */ /* 0x000fc0000383ffff */
[----:B------:R-:W-:-:S00]  /*a3e0*/  NOP ;  /* 0x0000000000007918 */ /* 0x000fc00000000000 */
        /* <DEDUP_REMOVED lines=9> */
.L_x_180:


//--------------------- .nv.global.init           --------------------------
	.section	.nv.global.init,"aw",@progbits
.nv.global.init:
	.type		$str$27,@object
	.size		$str$27,($str$28 - $str$27)
$str$27:
        /*0000*/ 	.byte	0x28, 0x61, 0x64, 0x64, 0x72, 0x65, 0x73, 0x73, 0x20, 0x26, 0x20, 0x6d, 0x61, 0x73, 0x6b, 0x29
        /*0010*/ 	.byte	0x20, 0x3d, 0x3d, 0x20, 0x30, 0x00
	.type		$str$28,@object
	.size		$str$28,($str$26 - $str$28)
$str$28:
        /*0016*/ 	.byte	0x2f, 0x74, 0x6d, 0x70, 0x2f, 0x63, 0x75, 0x74, 0x6c, 0x61, 0x73, 0x73, 0x5f, 0x73, 0x77, 0x65
        /*0026*/ 	.byte	0x65, 0x70, 0x5f, 0x73, 0x72, 0x63, 0x2f, 0x69, 0x6e, 0x63, 0x6c, 0x75, 0x64, 0x65, 0x2f, 0x63
        /*0036*/ 	.byte	0x75, 0x74, 0x65, 0x2f, 0x70, 0x6f, 0x69, 0x6e, 0x74, 0x65, 0x72, 0x5f, 0x66, 0x6c, 0x61, 0x67
        /*0046*/ 	.byte	0x67, 0x65, 0x64, 0x2e, 0x68, 0x70, 0x70, 0x00
	.type		$str$26,@object
	.size		$str$26,($str$25 - $str$26)
$str$26:
        /*004e*/ 	.byte	0x2f, 0x74, 0x6d, 0x70, 0x2f, 0x63, 0x75, 0x74, 0x6c, 0x61, 0x73, 0x73, 0x5f, 0x73, 0x77, 0x65
        /*005e*/ 	.byte	0x65, 0x70, 0x5f, 0x73, 0x72, 0x63, 0x2f, 0x69, 0x6e, 0x63, 0x6c, 0x75, 0x64, 0x65, 0x2f, 0x63
        /*006e*/ 	.byte	0x75, 0x74, 0x65, 0x2f, 0x61, 0x74, 0x6f, 0x6d, 0x2f, 0x63, 0x6f, 0x70, 0x79, 0x5f, 0x74, 0x72
        /*007e*/ 	.byte	0x61, 0x69, 0x74, 0x73, 0x5f, 0x73, 0x6d, 0x31, 0x30, 0x30, 0x2e, 0x68, 0x70, 0x70, 0x00
	.type		$str$25,@object
	.size		$str$25,(__unnamed_1 - $str$25)
$str$25:
        /*008d*/ 	.byte	0x28, 0x28, 0x75, 0x69, 0x6e, 0x74, 0x33, 0x32, 0x5f, 0x74, 0x28, 0x74, 0x68, 0x72, 0x65, 0x61
        /*009d*/ 	.byte	0x64, 0x49, 0x64, 0x78, 0x2e, 0x78, 0x29, 0x20, 0x2f, 0x20, 0x33, 0x32, 0x29, 0x20, 0x25, 0x20
        /*00ad*/ 	.byte	0x34, 0x29, 0x20, 0x3d, 0x3d, 0x20, 0x28, 0x28, 0x28, 0x74, 0x6d, 0x65, 0x6d, 0x5f, 0x61, 0x64
        /*00bd*/ 	.byte	0x64, 0x72, 0x20, 0x3e, 0x3e, 0x20, 0x31, 0x36, 0x29, 0x20, 0x2f, 0x20, 0x33, 0x32, 0x29, 0x20
        /*00cd*/ 	.byte	0x25, 0x20, 0x34, 0x29, 0x00
	.type		__unnamed_1,@object
	.size		__unnamed_1,(__unnamed_2 - __unnamed_1)
__unnamed_1:
        /*00d2*/ 	.byte	0x61, 0x75, 0x74, 0x6f, 0x20, 0x63, 0x75, 0x74, 0x65, 0x3a, 0x3a, 0x61, 0x73, 0x5f, 0x70, 0x6f
        /* <DEDUP_REMOVED lines=24> */
        /*0262*/ 	.byte	0x00
	.type		__unnamed_2,@object
	.size		__unnamed_2,(__unnamed_3 - __unnamed_2)
__unnamed_2:
        /* <DEDUP_REMOVED lines=26> */
	.type		__unnamed_3,@object
	.size		__unnamed_3,(.L_3 - __unnamed_3)
__unnamed_3:
        /* <DEDUP_REMOVED lines=41> */
.L_3:


//--------------------- .nv.shared._ZN7cutlass13device_kernelINS_4gemm6kernel13GemmUniversalIN4cute5tupleIJiiiiEEENS1_10collective13CollectiveMmaINS1_35MainloopSm100TmaUmmaWarpSpecializedILi5ELi2ELi4ENS5_IJNS4_1CILi2EEENSA_ILi1EEESC_EEEEENS5_IJNSA_ILi64EEENSA_ILi256EEENSA_ILi32EEEEEEaNS5_IJlSC_lEEEaSJ_NS4_8TiledMMAINS4_8MMA_AtomIJNS4_15SM100_MMA_S8_SSIaaiLi64ELi256ELNS4_4UMMA5MajorE0ELSO_0ELNSN_8SaturateE0EEEEEENS4_6LayoutINS5_IJSC_SC_SC_EEENS5_IJNSA_ILi0EEESU_SU_EEEEENS5_IJNS4_10UnderscoreESX_SX_EEEEENS4_13SM90_TMA_LOADENS4_14ComposedLayoutINS4_7SwizzleILi1ELi4ELi3EEENS4_18smem_ptr_flag_bitsILi8EEENSS_INS5_IJNSA_ILi8EEESH_EEENS5_IJSH_SC_EEEEEEEvNS4_8identityENS4_23SM90_TMA_LOAD_MULTICASTES1A_vS1B_EENS_8epilogue10collective18CollectiveEpilogueINS1E_23Sm100TmaWarpSpecializedILi4ELi2ELi32ELb0ELb0EEEJSI_NS5_IJNSS_ISF_SC_EES1J_EEEaSJ_aSJ_NS1E_6fusion15FusionCallbacksIS1I_NS1L_17LinearCombinationIaiaiLNS_15FloatRoundStyleE2EEESI_S1K_JEEENS4_5SM1004TMEM4LOAD26SM100_TMEM_LOAD_16dp32b32xES10_NS11_INS12_ILi2ELi4ELi3EEES15_NSS_INS5_IJS16_SF_EEENS5_IJSF_SC_EEEEEEENS4_39AutoVectorizingCopyWithAssumedAlignmentILi128EEENS4_14SM90_TMA_STOREES1Z_S21_S21_EEEvvEEEEvNT_6ParamsE --------------------------
	.section	.nv.shared._ZN7cutlass13device_kernelINS_4gemm6kernel13GemmUniversalIN4cute5tupleIJiiiiEEENS1_10collective13CollectiveMmaINS1_35MainloopSm100TmaUmmaWarpSpecializedILi5ELi2ELi4ENS5_IJNS4_1CILi2EEENSA_ILi1EEESC_EEEEENS5_IJNSA_ILi64EEENSA_ILi256EEENSA_ILi32EEEEEEaNS5_IJlSC_lEEEaSJ_NS4_8TiledMMAINS4_8MMA_AtomIJNS4_15SM100_MMA_S8_SSIaaiLi64ELi256ELNS4_4UMMA5MajorE0ELSO_0ELNSN_8SaturateE0EEEEEENS4_6LayoutINS5_IJSC_SC_SC_EEENS5_IJNSA_ILi0EEESU_SU_EEEEENS5_IJNS4_10UnderscoreESX_SX_EEEEENS4_13SM90_TMA_LOADENS4_14ComposedLayoutINS4_7SwizzleILi1ELi4ELi3EEENS4_18smem_ptr_flag_bitsILi8EEENSS_INS5_IJNSA_ILi8EEESH_EEENS5_IJSH_SC_EEEEEEEvNS4_8identityENS4_23SM90_TMA_LOAD_MULTICASTES1A_vS1B_EENS_8epilogue10collective18CollectiveEpilogueINS1E_23Sm100TmaWarpSpecializedILi4ELi2ELi32ELb0ELb0EEEJSI_NS5_IJNSS_ISF_SC_EES1J_EEEaSJ_aSJ_NS1E_6fusion15FusionCallbacksIS1I_NS1L_17LinearCombinationIaiaiLNS_15FloatRoundStyleE2EEESI_S1K_JEEENS4_5SM1004TMEM4LOAD26SM100_TMEM_LOAD_16dp32b32xES10_NS11_INS12_ILi2ELi4ELi3EEES15_NSS_INS5_IJS16_SF_EEENS5_IJSF_SC_EEEEEEENS4_39AutoVectorizingCopyWithAssumedAlignmentILi128EEENS4_14SM90_TMA_STOREES1Z_S21_S21_EEEvvEEEEvNT_6ParamsE,"aw",@nobits
	.sectionflags	@""
	.align	16
	.zero		1024


//--------------------- .nv.shared.reserved.0     --------------------------
	.section	.nv.shared.reserved.0,"aw",@nobits
	.weak		__nv_reservedSMEM_offset_0_alias
	.size		__nv_reservedSMEM_offset_0_alias, 0, 64
	.other		__nv_reservedSMEM_offset_0_alias,@"STO_CUDA_RESERVED_SHARED STV_DEFAULT"
__nv_reservedSMEM_offset_0_alias:
	.zero		0
.nv.shared.reserved.0:
	.zero		64
	.weak		__nv_reservedSMEM_tcgen05_partition
	.type		__nv_reservedSMEM_tcgen05_partition,@object
	.size		__nv_reservedSMEM_tcgen05_partition,(.L_0 - __nv_reservedSMEM_tcgen05_partition)
__nv_reservedSMEM_tcgen05_partition:
	.zero		32
.L_0:


//--------------------- .nv.global                --------------------------
	.section	.nv.global,"aw",@nobits
.nv.global:
	.type		_ZN40_INTERNAL_81f8048c_4_k_cu_1e69f444_109194cute1_E,@object
	.size		_ZN40_INTERNAL_81f8048c_4_k_cu_1e69f444_109194cute1_E,(_ZN40_INTERNAL_81f8048c_4_k_cu_1e69f444_109194cuda3std3__45__cpo6cbeginE - _ZN40_INTERNAL_81f8048c_4_k_cu_1e69f444_109194cute1_E)
_ZN40_INTERNAL_81f8048c_4_k_cu_1e69f444_109194cute1_E:
	.zero		1
	.type		_ZN40_INTERNAL_81f8048c_4_k_cu_1e69f444_109194cuda3std3__45__cpo6cbeginE,@object
	.size		_ZN40_INTERNAL_81f8048c_4_k_cu_1e69f444_109194cuda3std3__45__cpo6cbeginE,(_ZN40_INTERNAL_81f8048c_4_k_cu_1e69f444_109194cuda3std3__48in_placeE - _ZN40_INTERNAL_81f8048c_4_k_cu_1e69f444_109194cuda3std3__45__cpo6cbeginE)
_ZN40_INTERNAL_81f8048c_4_k_cu_1e69f444_109194cuda3std3__45__cpo6cbeginE:
	.zero		1
	.type		_ZN40_INTERNAL_81f8048c_4_k_cu_1e69f444_109194cuda3std3__48in_placeE,@object
	.size		_ZN40_INTERNAL_81f8048c_4_k_cu_1e69f444_109194cuda3std3__48in_placeE,(_ZN40_INTERNAL_81f8048c_4_k_cu_1e69f444_109194cuda3std6ranges3__45__cpo9iter_moveE - _ZN40_INTERNAL_81f8048c_4_k_cu_1e69f444_109194cuda3std3__48in_placeE)
_ZN40_INTERNAL_81f8048c_4_k_cu_1e69f444_109194cuda3std3__48in_placeE:
	.zero		1
	.type		_ZN40_INTERNAL_81f8048c_4_k_cu_1e69f444_109194cuda3std6ranges3__45__cpo9iter_moveE,@object
	.size		_ZN40_INTERNAL_81f8048c_4_k_cu_1e69f444_109194cuda3std6ranges3__45__cpo9iter_moveE,(_ZN40_INTERNAL_81f8048c_4_k_cu_1e69f444_109194cuda3std3__45__cpo5beginE - _ZN40_INTERNAL_81f8048c_4_k_cu_1e69f444_109194cuda3std6ranges3__45__cpo9iter_moveE)
_ZN40_INTERNAL_81f8048c_4_k_cu_1e69f444_109194cuda3std6ranges3__45__cpo9iter_moveE:
	.zero		1
	.type		_ZN40_INTERNAL_81f8048c_4_k_cu_1e69f444_109194cuda3std3__45__cpo5beginE,@object
	.size		_ZN40_INTERNAL_81f8048c_4_k_cu_1e69f444_109194cuda3std3__45__cpo5beginE,(_ZN40_INTERNAL_81f8048c_4_k_cu_1e69f444_109194cuda3std3__442_GLOBAL__N__81f8048c_4_k_cu_1e69f444_109196ignoreE - _ZN40_INTERNAL_81f8048c_4_k_cu_1e69f444_109194cuda3std3__45__cpo5beginE)
_ZN40_INTERNAL_81f8048c_4_k_cu_1e69f444_109194cuda3std3__45__cpo5beginE:
	.zero		1
	.type		_ZN40_INTERNAL_81f8048c_4_k_cu_1e69f444_109194cuda3std3__442_GLOBAL__N__81f8048c_4_k_cu_1e69f444_109196ignoreE,@object
	.size		_ZN40_INTERNAL_81f8048c_4_k_cu_1e69f444_109194cuda3std3__442_GLOBAL__N__81f8048c_4_k_cu_1e69f444_109196ignoreE,(_ZN40_INTERNAL_81f8048c_4_k_cu_1e69f444_109194cute7productE - _ZN40_INTERNAL_81f8048c_4_k_cu_1e69f444_109194cuda3std3__442_GLOBAL__N__81f8048c_4_k_cu_1e69f444_109196ignoreE)
_ZN40_INTERNAL_81f8048c_4_k_cu_1e69f444_109194cuda3std3__442_GLOBAL__N__81f8048c_4_k_cu_1e69f444_109196ignoreE:
	.zero		1
	.type		_ZN40_INTERNAL_81f8048c_4_k_cu_1e69f444_109194cute7productE,@object
	.size		_ZN40_INTERNAL_81f8048c_4_k_cu_1e69f444_109194cute7productE,(_ZN40_INTERNAL_81f8048c_4_k_cu_1e69f444_109194cuda3std3__45__cpo3endE - _ZN40_INTERNAL_81f8048c_4_k_cu_1e69f444_109194cute7productE)
_ZN40_INTERNAL_81f8048c_4_k_cu_1e69f444_109194cute7productE:
	.zero		1
	.type		_ZN40_INTERNAL_81f8048c_4_k_cu_1e69f444_109194cuda3std3__45__cpo3endE,@object
	.size		_ZN40_INTERNAL_81f8048c_4_k_cu_1e69f444_109194cuda3std3__45__cpo3endE,(_ZN40_INTERNAL_81f8048c_4_k_cu_1e69f444_109194cuda3std3__419piecewise_constructE - _ZN40_INTERNAL_81f8048c_4_k_cu_1e69f444_109194cuda3std3__45__cpo3endE)
_ZN40_INTERNAL_81f8048c_4_k_cu_1e69f444_109194cuda3std3__45__cpo3endE:
	.zero		1
	.type		_ZN40_INTERNAL_81f8048c_4_k_cu_1e69f444_109194cuda3std3__419piecewise_constructE,@object
	.size		_ZN40_INTERNAL_81f8048c_4_k_cu_1e69f444_109194cuda3std3__419piecewise_constructE,(_ZN40_INTERNAL_81f8048c_4_k_cu_1e69f444_109194cuda3std3__45__cpo4cendE - _ZN40_INTERNAL_81f8048c_4_k_cu_1e69f444_109194cuda3std3__419piecewise_constructE)
_ZN40_INTERNAL_81f8048c_4_k_cu_1e69f444_109194cuda3std3__419piecewise_constructE:
	.zero		1
	.type		_ZN40_INTERNAL_81f8048c_4_k_cu_1e69f444_109194cuda3std3__45__cpo4cendE,@object
	.size		_ZN40_INTERNAL_81f8048c_4_k_cu_1e69f444_109194cuda3std3__45__cpo4cendE,(_ZN40_INTERNAL_81f8048c_4_k_cu_1e69f444_109194cuda3std6ranges3__45__cpo4swapE - _ZN40_INTERNAL_81f8048c_4_k_cu_1e69f444_109194cuda3std3__45__cpo4cendE)
_ZN40_INTERNAL_81f8048c_4_k_cu_1e69f444_109194cuda3std3__45__cpo4cendE:
	.zero		1
	.type		_ZN40_INTERNAL_81f8048c_4_k_cu_1e69f444_109194cuda3std6ranges3__45__cpo4swapE,@object
	.size		_ZN40_INTERNAL_81f8048c_4_k_cu_1e69f444_109194cuda3std6ranges3__45__cpo4swapE,(.L_11 - _ZN40_INTERNAL_81f8048c_4_k_cu_1e69f444_109194cuda3std6ranges3__45__cpo4swapE)
_ZN40_INTERNAL_81f8048c_4_k_cu_1e69f444_109194cuda3std6ranges3__45__cpo4swapE:
	.zero		1
.L_11:


//--------------------- .nv.constant0._ZN7cutlass13device_kernelINS_4gemm6kernel13GemmUniversalIN4cute5tupleIJiiiiEEENS1_10collective13CollectiveMmaINS1_35MainloopSm100TmaUmmaWarpSpecializedILi5ELi2ELi4ENS5_IJNS4_1CILi2EEENSA_ILi1EEESC_EEEEENS5_IJNSA_ILi64EEENSA_ILi256EEENSA_ILi32EEEEEEaNS5_IJlSC_lEEEaSJ_NS4_8TiledMMAINS4_8MMA_AtomIJNS4_15SM100_MMA_S8_SSIaaiLi64ELi256ELNS4_4UMMA5MajorE0ELSO_0ELNSN_8SaturateE0EEEEEENS4_6LayoutINS5_IJSC_SC_SC_EEENS5_IJNSA_ILi0EEESU_SU_EEEEENS5_IJNS4_10UnderscoreESX_SX_EEEEENS4_13SM90_TMA_LOADENS4_14ComposedLayoutINS4_7SwizzleILi1ELi4ELi3EEENS4_18smem_ptr_flag_bitsILi8EEENSS_INS5_IJNSA_ILi8EEESH_EEENS5_IJSH_SC_EEEEEEEvNS4_8identityENS4_23SM90_TMA_LOAD_MULTICASTES1A_vS1B_EENS_8epilogue10collective18CollectiveEpilogueINS1E_23Sm100TmaWarpSpecializedILi4ELi2ELi32ELb0ELb0EEEJSI_NS5_IJNSS_ISF_SC_EES1J_EEEaSJ_aSJ_NS1E_6fusion15FusionCallbacksIS1I_NS1L_17LinearCombinationIaiaiLNS_15FloatRoundStyleE2EEESI_S1K_JEEENS4_5SM1004TMEM4LOAD26SM100_TMEM_LOAD_16dp32b32xES10_NS11_INS12_ILi2ELi4ELi3EEES15_NSS_INS5_IJS16_SF_EEENS5_IJSF_SC_EEEEEEENS4_39AutoVectorizingCopyWithAssumedAlignmentILi128EEENS4_14SM90_TMA_STOREES1Z_S21_S21_EEEvvEEEEvNT_6ParamsE --------------------------
	.section	.nv.constant0._ZN7cutlass13device_kernelINS_4gemm6kernel13GemmUniversalIN4cute5tupleIJiiiiEEENS1_10collective13CollectiveMmaINS1_35MainloopSm100TmaUmmaWarpSpecializedILi5ELi2ELi4ENS5_IJNS4_1CILi2EEENSA_ILi1EEESC_EEEEENS5_IJNSA_ILi64EEENSA_ILi256EEENSA_ILi32EEEEEEaNS5_IJlSC_lEEEaSJ_NS4_8TiledMMAINS4_8MMA_AtomIJNS4_15SM100_MMA_S8_SSIaaiLi64ELi256ELNS4_4UMMA5MajorE0ELSO_0ELNSN_8SaturateE0EEEEEENS4_6LayoutINS5_IJSC_SC_SC_EEENS5_IJNSA_ILi0EEESU_SU_EEEEENS5_IJNS4_10UnderscoreESX_SX_EEEEENS4_13SM90_TMA_LOADENS4_14ComposedLayoutINS4_7SwizzleILi1ELi4ELi3EEENS4_18smem_ptr_flag_bitsILi8EEENSS_INS5_IJNSA_ILi8EEESH_EEENS5_IJSH_SC_EEEEEEEvNS4_8identityENS4_23SM90_TMA_LOAD_MULTICASTES1A_vS1B_EENS_8epilogue10collective18CollectiveEpilogueINS1E_23Sm100TmaWarpSpecializedILi4ELi2ELi32ELb0ELb0EEEJSI_NS5_IJNSS_ISF_SC_EES1J_EEEaSJ_aSJ_NS1E_6fusion15FusionCallbacksIS1I_NS1L_17LinearCombinationIaiaiLNS_15FloatRoundStyleE2EEESI_S1K_JEEENS4_5SM1004TMEM4LOAD26SM100_TMEM_LOAD_16dp32b32xES10_NS11_INS12_ILi2ELi4ELi3EEES15_NSS_INS5_IJS16_SF_EEENS5_IJSF_SC_EEEEEEENS4_39AutoVectorizingCopyWithAssumedAlignmentILi128EEENS4_14SM90_TMA_STOREES1Z_S21_S21_EEEvvEEEEvNT_6ParamsE,"a",@progbits
	.sectionflags	@""
	.align	4
.nv.constant0._ZN7cutlass13device_kernelINS_4gemm6kernel13GemmUniversalIN4cute5tupleIJiiiiEEENS1_10collective13CollectiveMmaINS1_35MainloopSm100TmaUmmaWarpSpecializedILi5ELi2ELi4ENS5_IJNS4_1CILi2EEENSA_ILi1EEESC_EEEEENS5_IJNSA_ILi64EEENSA_ILi256EEENSA_ILi32EEEEEEaNS5_IJlSC_lEEEaSJ_NS4_8TiledMMAINS4_8MMA_AtomIJNS4_15SM100_MMA_S8_SSIaaiLi64ELi256ELNS4_4UMMA5MajorE0ELSO_0ELNSN_8SaturateE0EEEEEENS4_6LayoutINS5_IJSC_SC_SC_EEENS5_IJNSA_ILi0EEESU_SU_EEEEENS5_IJNS4_10UnderscoreESX_SX_EEEEENS4_13SM90_TMA_LOADENS4_14ComposedLayoutINS4_7SwizzleILi1ELi4ELi3EEENS4_18smem_ptr_flag_bitsILi8EEENSS_INS5_IJNSA_ILi8EEESH_EEENS5_IJSH_SC_EEEEEEEvNS4_8identityENS4_23SM90_TMA_LOAD_MULTICASTES1A_vS1B_EENS_8epilogue10collective18CollectiveEpilogueINS1E_23Sm100TmaWarpSpecializedILi4ELi2ELi32ELb0ELb0EEEJSI_NS5_IJNSS_ISF_SC_EES1J_EEEaSJ_aSJ_NS1E_6fusion15FusionCallbacksIS1I_NS1L_17LinearCombinationIaiaiLNS_15FloatRoundStyleE2EEESI_S1K_JEEENS4_5SM1004TMEM4LOAD26SM100_TMEM_LOAD_16dp32b32xES10_NS11_INS12_ILi2ELi4ELi3EEES15_NSS_INS5_IJS16_SF_EEENS5_IJSF_SC_EEEEEEENS4_39AutoVectorizingCopyWithAssumedAlignmentILi128EEENS4_14SM90_TMA_STOREES1Z_S21_S21_EEEvvEEEEvNT_6ParamsE:
	.zero		2944


//--------------------- SYMBOLS --------------------------

	.type		.nv.reservedSmem.offset0,@object
	.size		.nv.reservedSmem.offset0,0x4
	.type		.nv.reservedSmem.cap,@object
	.size		.nv.reservedSmem.cap,0x4
	.type		__assertfail,@function
